//
// Generated by NVIDIA NVVM Compiler
//
// Compiler Build ID: CL-36424714
// Cuda compilation tools, release 13.0, V13.0.88
// Based on NVVM 20.0.0
//

.version 9.0
.target sm_100
.address_size 64

	// .globl	_Z17add_bias_and_reluPfS_ii

.visible .entry _Z17add_bias_and_reluPfS_ii(
	.param .u64 .ptr .align 1 _Z17add_bias_and_reluPfS_ii_param_0,
	.param .u64 .ptr .align 1 _Z17add_bias_and_reluPfS_ii_param_1,
	.param .u32 _Z17add_bias_and_reluPfS_ii_param_2,
	.param .u32 _Z17add_bias_and_reluPfS_ii_param_3
)
{
	.reg .pred 	%p<4>;
	.reg .b32 	%r<9>;
	.reg .b32 	%f<5>;
	.reg .b64 	%rd<9>;

	ld.param.u64 	%rd1, [_Z17add_bias_and_reluPfS_ii_param_0];
	ld.param.u64 	%rd2, [_Z17add_bias_and_reluPfS_ii_param_1];
	ld.param.u32 	%r3, [_Z17add_bias_and_reluPfS_ii_param_2];
	ld.param.u32 	%r4, [_Z17add_bias_and_reluPfS_ii_param_3];
	mov.u32 	%r5, %ctaid.x;
	mov.u32 	%r6, %ntid.x;
	mov.u32 	%r7, %tid.x;
	mad.lo.s32 	%r1, %r5, %r6, %r7;
	mov.u32 	%r2, %ctaid.y;
	setp.ge.s32 	%p1, %r1, %r3;
	setp.ge.s32 	%p2, %r2, %r4;
	or.pred  	%p3, %p1, %p2;
	@%p3 bra 	$L__BB0_2;
	cvta.to.global.u64 	%rd3, %rd1;
	cvta.to.global.u64 	%rd4, %rd2;
	mad.lo.s32 	%r8, %r3, %r2, %r1;
	mul.wide.s32 	%rd5, %r8, 4;
	add.s64 	%rd6, %rd3, %rd5;
	ld.global.f32 	%f1, [%rd6];
	mul.wide.s32 	%rd7, %r1, 4;
	add.s64 	%rd8, %rd4, %rd7;
	ld.global.f32 	%f2, [%rd8];
	add.f32 	%f3, %f1, %f2;
	max.f32 	%f4, %f3, 0f00000000;
	st.global.f32 	[%rd6], %f4;
$L__BB0_2:
	ret;

}
	// .globl	_Z8add_biasPfS_ii
.visible .entry _Z8add_biasPfS_ii(
	.param .u64 .ptr .align 1 _Z8add_biasPfS_ii_param_0,
	.param .u64 .ptr .align 1 _Z8add_biasPfS_ii_param_1,
	.param .u32 _Z8add_biasPfS_ii_param_2,
	.param .u32 _Z8add_biasPfS_ii_param_3
)
{
	.reg .pred 	%p<4>;
	.reg .b32 	%r<9>;
	.reg .b32 	%f<4>;
	.reg .b64 	%rd<9>;

	ld.param.u64 	%rd1, [_Z8add_biasPfS_ii_param_0];
	ld.param.u64 	%rd2, [_Z8add_biasPfS_ii_param_1];
	ld.param.u32 	%r3, [_Z8add_biasPfS_ii_param_2];
	ld.param.u32 	%r4, [_Z8add_biasPfS_ii_param_3];
	mov.u32 	%r5, %ctaid.x;
	mov.u32 	%r6, %ntid.x;
	mov.u32 	%r7, %tid.x;
	mad.lo.s32 	%r1, %r5, %r6, %r7;
	mov.u32 	%r2, %ctaid.y;
	setp.ge.s32 	%p1, %r1, %r3;
	setp.ge.s32 	%p2, %r2, %r4;
	or.pred  	%p3, %p1, %p2;
	@%p3 bra 	$L__BB1_2;
	cvta.to.global.u64 	%rd3, %rd2;
	cvta.to.global.u64 	%rd4, %rd1;
	mad.lo.s32 	%r8, %r3, %r2, %r1;
	mul.wide.s32 	%rd5, %r1, 4;
	add.s64 	%rd6, %rd3, %rd5;
	ld.global.f32 	%f1, [%rd6];
	mul.wide.s32 	%rd7, %r8, 4;
	add.s64 	%rd8, %rd4, %rd7;
	ld.global.f32 	%f2, [%rd8];
	add.f32 	%f3, %f1, %f2;
	st.global.f32 	[%rd8], %f3;
$L__BB1_2:
	ret;

}
	// .globl	_Z20matmul_forward_naivePfS_S_iii
.visible .entry _Z20matmul_forward_naivePfS_S_iii(
	.param .u64 .ptr .align 1 _Z20matmul_forward_naivePfS_S_iii_param_0,
	.param .u64 .ptr .align 1 _Z20matmul_forward_naivePfS_S_iii_param_1,
	.param .u64 .ptr .align 1 _Z20matmul_forward_naivePfS_S_iii_param_2,
	.param .u32 _Z20matmul_forward_naivePfS_S_iii_param_3,
	.param .u32 _Z20matmul_forward_naivePfS_S_iii_param_4,
	.param .u32 _Z20matmul_forward_naivePfS_S_iii_param_5
)
{
	.reg .pred 	%p<13>;
	.reg .b32 	%r<41>;
	.reg .b32 	%f<68>;
	.reg .b64 	%rd<53>;

	ld.param.u64 	%rd7, [_Z20matmul_forward_naivePfS_S_iii_param_0];
	ld.param.u64 	%rd8, [_Z20matmul_forward_naivePfS_S_iii_param_1];
	ld.param.u64 	%rd6, [_Z20matmul_forward_naivePfS_S_iii_param_2];
	ld.param.u32 	%r20, [_Z20matmul_forward_naivePfS_S_iii_param_3];
	ld.param.u32 	%r18, [_Z20matmul_forward_naivePfS_S_iii_param_4];
	ld.param.u32 	%r19, [_Z20matmul_forward_naivePfS_S_iii_param_5];
	cvta.to.global.u64 	%rd1, %rd8;
	cvta.to.global.u64 	%rd2, %rd7;
	mov.u32 	%r21, %ctaid.y;
	mov.u32 	%r22, %ntid.y;
	mov.u32 	%r23, %tid.y;
	mad.lo.s32 	%r1, %r21, %r22, %r23;
	mov.u32 	%r24, %ctaid.x;
	mov.u32 	%r25, %ntid.x;
	mov.u32 	%r26, %tid.x;
	mad.lo.s32 	%r2, %r24, %r25, %r26;
	setp.ge.s32 	%p1, %r1, %r20;
	setp.ge.s32 	%p2, %r2, %r18;
	or.pred  	%p3, %p1, %p2;
	@%p3 bra 	$L__BB2_14;
	setp.lt.s32 	%p4, %r19, 1;
	mov.f32 	%f67, 0f00000000;
	@%p4 bra 	$L__BB2_13;
	mul.lo.s32 	%r3, %r19, %r1;
	and.b32  	%r4, %r19, 7;
	setp.lt.u32 	%p5, %r19, 8;
	mov.f32 	%f67, 0f00000000;
	mov.b32 	%r39, 0;
	@%p5 bra 	$L__BB2_5;
	and.b32  	%r39, %r19, 2147483640;
	neg.s32 	%r37, %r39;
	shl.b32 	%r7, %r18, 3;
	mul.wide.u32 	%rd9, %r3, 4;
	add.s64 	%rd10, %rd9, %rd2;
	add.s64 	%rd52, %rd10, 16;
	mov.f32 	%f67, 0f00000000;
	mul.wide.s32 	%rd13, %r18, 4;
	mov.u32 	%r36, %r2;
$L__BB2_4:
	.pragma "nounroll";
	ld.global.f32 	%f17, [%rd52+-16];
	mul.wide.s32 	%rd11, %r36, 4;
	add.s64 	%rd12, %rd1, %rd11;
	ld.global.f32 	%f18, [%rd12];
	fma.rn.f32 	%f19, %f17, %f18, %f67;
	ld.global.f32 	%f20, [%rd52+-12];
	add.s64 	%rd14, %rd12, %rd13;
	ld.global.f32 	%f21, [%rd14];
	fma.rn.f32 	%f22, %f20, %f21, %f19;
	ld.global.f32 	%f23, [%rd52+-8];
	add.s64 	%rd15, %rd14, %rd13;
	ld.global.f32 	%f24, [%rd15];
	fma.rn.f32 	%f25, %f23, %f24, %f22;
	ld.global.f32 	%f26, [%rd52+-4];
	add.s64 	%rd16, %rd15, %rd13;
	ld.global.f32 	%f27, [%rd16];
	fma.rn.f32 	%f28, %f26, %f27, %f25;
	ld.global.f32 	%f29, [%rd52];
	add.s64 	%rd17, %rd16, %rd13;
	ld.global.f32 	%f30, [%rd17];
	fma.rn.f32 	%f31, %f29, %f30, %f28;
	ld.global.f32 	%f32, [%rd52+4];
	add.s64 	%rd18, %rd17, %rd13;
	ld.global.f32 	%f33, [%rd18];
	fma.rn.f32 	%f34, %f32, %f33, %f31;
	ld.global.f32 	%f35, [%rd52+8];
	add.s64 	%rd19, %rd18, %rd13;
	ld.global.f32 	%f36, [%rd19];
	fma.rn.f32 	%f37, %f35, %f36, %f34;
	ld.global.f32 	%f38, [%rd52+12];
	add.s64 	%rd20, %rd19, %rd13;
	ld.global.f32 	%f39, [%rd20];
	fma.rn.f32 	%f67, %f38, %f39, %f37;
	add.s32 	%r37, %r37, 8;
	add.s32 	%r36, %r36, %r7;
	add.s64 	%rd52, %rd52, 32;
	setp.ne.s32 	%p6, %r37, 0;
	@%p6 bra 	$L__BB2_4;
$L__BB2_5:
	setp.eq.s32 	%p7, %r4, 0;
	@%p7 bra 	$L__BB2_13;
	and.b32  	%r13, %r19, 3;
	setp.lt.u32 	%p8, %r4, 4;
	@%p8 bra 	$L__BB2_8;
	add.s32 	%r28, %r39, %r3;
	mul.wide.u32 	%rd21, %r28, 4;
	add.s64 	%rd22, %rd2, %rd21;
	ld.global.f32 	%f41, [%rd22];
	mad.lo.s32 	%r29, %r39, %r18, %r2;
	mul.wide.s32 	%rd23, %r29, 4;
	add.s64 	%rd24, %rd1, %rd23;
	ld.global.f32 	%f42, [%rd24];
	fma.rn.f32 	%f43, %f41, %f42, %f67;
	cvt.u64.u32 	%rd25, %r3;
	cvt.u64.u32 	%rd26, %r39;
	add.s64 	%rd27, %rd26, %rd25;
	shl.b64 	%rd28, %rd27, 2;
	add.s64 	%rd29, %rd2, %rd28;
	ld.global.f32 	%f44, [%rd29+4];
	mul.wide.s32 	%rd30, %r18, 4;
	add.s64 	%rd31, %rd24, %rd30;
	ld.global.f32 	%f45, [%rd31];
	fma.rn.f32 	%f46, %f44, %f45, %f43;
	ld.global.f32 	%f47, [%rd29+8];
	add.s64 	%rd32, %rd31, %rd30;
	ld.global.f32 	%f48, [%rd32];
	fma.rn.f32 	%f49, %f47, %f48, %f46;
	ld.global.f32 	%f50, [%rd29+12];
	add.s64 	%rd33, %rd32, %rd30;
	ld.global.f32 	%f51, [%rd33];
	fma.rn.f32 	%f67, %f50, %f51, %f49;
	add.s32 	%r39, %r39, 4;
$L__BB2_8:
	setp.eq.s32 	%p9, %r13, 0;
	@%p9 bra 	$L__BB2_13;
	setp.eq.s32 	%p10, %r13, 1;
	@%p10 bra 	$L__BB2_11;
	add.s32 	%r30, %r39, %r3;
	mul.wide.u32 	%rd34, %r30, 4;
	add.s64 	%rd35, %rd2, %rd34;
	ld.global.f32 	%f53, [%rd35];
	mad.lo.s32 	%r31, %r39, %r18, %r2;
	mul.wide.s32 	%rd36, %r31, 4;
	add.s64 	%rd37, %rd1, %rd36;
	ld.global.f32 	%f54, [%rd37];
	fma.rn.f32 	%f55, %f53, %f54, %f67;
	cvt.u64.u32 	%rd38, %r3;
	cvt.u64.u32 	%rd39, %r39;
	add.s64 	%rd40, %rd39, %rd38;
	shl.b64 	%rd41, %rd40, 2;
	add.s64 	%rd42, %rd2, %rd41;
	ld.global.f32 	%f56, [%rd42+4];
	mul.wide.s32 	%rd43, %r18, 4;
	add.s64 	%rd44, %rd37, %rd43;
	ld.global.f32 	%f57, [%rd44];
	fma.rn.f32 	%f67, %f56, %f57, %f55;
	add.s32 	%r39, %r39, 2;
$L__BB2_11:
	and.b32  	%r32, %r19, 1;
	setp.eq.b32 	%p11, %r32, 1;
	not.pred 	%p12, %p11;
	@%p12 bra 	$L__BB2_13;
	add.s32 	%r33, %r39, %r3;
	mul.wide.u32 	%rd45, %r33, 4;
	add.s64 	%rd46, %rd2, %rd45;
	ld.global.f32 	%f58, [%rd46];
	mad.lo.s32 	%r34, %r39, %r18, %r2;
	mul.wide.s32 	%rd47, %r34, 4;
	add.s64 	%rd48, %rd1, %rd47;
	ld.global.f32 	%f59, [%rd48];
	fma.rn.f32 	%f67, %f58, %f59, %f67;
$L__BB2_13:
	mad.lo.s32 	%r35, %r18, %r1, %r2;
	cvta.to.global.u64 	%rd49, %rd6;
	mul.wide.s32 	%rd50, %r35, 4;
	add.s64 	%rd51, %rd49, %rd50;
	st.global.f32 	[%rd51], %f67;
$L__BB2_14:
	ret;

}
	// .globl	_Z14add_bias_naivePfS_ii
.visible .entry _Z14add_bias_naivePfS_ii(
	.param .u64 .ptr .align 1 _Z14add_bias_naivePfS_ii_param_0,
	.param .u64 .ptr .align 1 _Z14add_bias_naivePfS_ii_param_1,
	.param .u32 _Z14add_bias_naivePfS_ii_param_2,
	.param .u32 _Z14add_bias_naivePfS_ii_param_3
)
{
	.reg .pred 	%p<4>;
	.reg .b32 	%r<12>;
	.reg .b32 	%f<4>;
	.reg .b64 	%rd<9>;

	ld.param.u64 	%rd1, [_Z14add_bias_naivePfS_ii_param_0];
	ld.param.u64 	%rd2, [_Z14add_bias_naivePfS_ii_param_1];
	ld.param.u32 	%r4, [_Z14add_bias_naivePfS_ii_param_2];
	ld.param.u32 	%r3, [_Z14add_bias_naivePfS_ii_param_3];
	mov.u32 	%r5, %ctaid.y;
	mov.u32 	%r6, %ntid.y;
	mov.u32 	%r7, %tid.y;
	mad.lo.s32 	%r1, %r5, %r6, %r7;
	mov.u32 	%r8, %ctaid.x;
	mov.u32 	%r9, %ntid.x;
	mov.u32 	%r10, %tid.x;
	mad.lo.s32 	%r2, %r8, %r9, %r10;
	setp.ge.s32 	%p1, %r1, %r4;
	setp.ge.s32 	%p2, %r2, %r3;
	or.pred  	%p3, %p1, %p2;
	@%p3 bra 	$L__BB3_2;
	cvta.to.global.u64 	%rd3, %rd2;
	cvta.to.global.u64 	%rd4, %rd1;
	mul.wide.s32 	%rd5, %r2, 4;
	add.s64 	%rd6, %rd3, %rd5;
	ld.global.f32 	%f1, [%rd6];
	mad.lo.s32 	%r11, %r3, %r1, %r2;
	mul.wide.s32 	%rd7, %r11, 4;
	add.s64 	%rd8, %rd4, %rd7;
	ld.global.f32 	%f2, [%rd8];
	add.f32 	%f3, %f1, %f2;
	st.global.f32 	[%rd8], %f3;
$L__BB3_2:
	ret;

}
	// .globl	_Z16apply_relu_naivePfi
.visible .entry _Z16apply_relu_naivePfi(
	.param .u64 .ptr .align 1 _Z16apply_relu_naivePfi_param_0,
	.param .u32 _Z16apply_relu_naivePfi_param_1
)
{
	.reg .pred 	%p<2>;
	.reg .b32 	%r<6>;
	.reg .b32 	%f<3>;
	.reg .b64 	%rd<5>;

	ld.param.u64 	%rd1, [_Z16apply_relu_naivePfi_param_0];
	ld.param.u32 	%r2, [_Z16apply_relu_naivePfi_param_1];
	mov.u32 	%r3, %ctaid.x;
	mov.u32 	%r4, %ntid.x;
	mov.u32 	%r5, %tid.x;
	mad.lo.s32 	%r1, %r3, %r4, %r5;
	setp.ge.s32 	%p1, %r1, %r2;
	@%p1 bra 	$L__BB4_2;
	cvta.to.global.u64 	%rd2, %rd1;
	mul.wide.s32 	%rd3, %r1, 4;
	add.s64 	%rd4, %rd2, %rd3;
	ld.global.f32 	%f1, [%rd4];
	max.f32 	%f2, %f1, 0f00000000;
	st.global.f32 	[%rd4], %f2;
$L__BB4_2:
	ret;

}
	// .globl	_Z12forward_passPfS_S_S_S_S_S_iiii
.visible .entry _Z12forward_passPfS_S_S_S_S_S_iiii(
	.param .u64 .ptr .align 1 _Z12forward_passPfS_S_S_S_S_S_iiii_param_0,
	.param .u64 .ptr .align 1 _Z12forward_passPfS_S_S_S_S_S_iiii_param_1,
	.param .u64 .ptr .align 1 _Z12forward_passPfS_S_S_S_S_S_iiii_param_2,
	.param .u64 .ptr .align 1 _Z12forward_passPfS_S_S_S_S_S_iiii_param_3,
	.param .u64 .ptr .align 1 _Z12forward_passPfS_S_S_S_S_S_iiii_param_4,
	.param .u64 .ptr .align 1 _Z12forward_passPfS_S_S_S_S_S_iiii_param_5,
	.param .u64 .ptr .align 1 _Z12forward_passPfS_S_S_S_S_S_iiii_param_6,
	.param .u32 _Z12forward_passPfS_S_S_S_S_S_iiii_param_7,
	.param .u32 _Z12forward_passPfS_S_S_S_S_S_iiii_param_8,
	.param .u32 _Z12forward_passPfS_S_S_S_S_S_iiii_param_9,
	.param .u32 _Z12forward_passPfS_S_S_S_S_S_iiii_param_10
)
{
	.reg .pred 	%p<25>;
	.reg .b32 	%r<82>;
	.reg .b32 	%f<228>;
	.reg .b64 	%rd<92>;

	ld.param.u64 	%rd21, [_Z12forward_passPfS_S_S_S_S_S_iiii_param_0];
	ld.param.u64 	%rd22, [_Z12forward_passPfS_S_S_S_S_S_iiii_param_1];
	ld.param.u64 	%rd23, [_Z12forward_passPfS_S_S_S_S_S_iiii_param_3];
	ld.param.u64 	%rd24, [_Z12forward_passPfS_S_S_S_S_S_iiii_param_4];
	ld.param.u64 	%rd19, [_Z12forward_passPfS_S_S_S_S_S_iiii_param_5];
	ld.param.u32 	%r47, [_Z12forward_passPfS_S_S_S_S_S_iiii_param_7];
	ld.param.u32 	%r48, [_Z12forward_passPfS_S_S_S_S_S_iiii_param_8];
	ld.param.u32 	%r49, [_Z12forward_passPfS_S_S_S_S_S_iiii_param_9];
	ld.param.u32 	%r50, [_Z12forward_passPfS_S_S_S_S_S_iiii_param_10];
	cvta.to.global.u64 	%rd1, %rd21;
	cvta.to.global.u64 	%rd2, %rd22;
	cvta.to.global.u64 	%rd3, %rd24;
	cvta.to.global.u64 	%rd4, %rd23;
	mov.u32 	%r51, %ctaid.x;
	mov.u32 	%r52, %ntid.x;
	mov.u32 	%r53, %tid.x;
	mad.lo.s32 	%r1, %r51, %r52, %r53;
	mov.u32 	%r2, %ctaid.y;
	setp.ge.s32 	%p1, %r1, %r48;
	setp.ge.s32 	%p2, %r2, %r50;
	or.pred  	%p3, %p1, %p2;
	@%p3 bra 	$L__BB5_15;
	setp.lt.s32 	%p4, %r47, 1;
	mov.f32 	%f218, 0f00000000;
	@%p4 bra 	$L__BB5_14;
	mul.lo.s32 	%r3, %r47, %r1;
	mul.lo.s32 	%r4, %r47, %r2;
	and.b32  	%r5, %r47, 15;
	setp.lt.u32 	%p5, %r47, 16;
	mov.f32 	%f218, 0f00000000;
	mov.b32 	%r71, 0;
	@%p5 bra 	$L__BB5_5;
	and.b32  	%r71, %r47, 2147483632;
	neg.s32 	%r69, %r71;
	mul.wide.u32 	%rd25, %r4, 4;
	add.s64 	%rd26, %rd25, %rd1;
	add.s64 	%rd88, %rd26, 32;
	mov.f32 	%f218, 0f00000000;
	mov.u32 	%r68, %r3;
$L__BB5_4:
	.pragma "nounroll";
	mul.wide.s32 	%rd27, %r68, 4;
	add.s64 	%rd28, %rd2, %rd27;
	ld.global.f32 	%f31, [%rd28];
	ld.global.f32 	%f32, [%rd88+-32];
	fma.rn.f32 	%f33, %f31, %f32, %f218;
	ld.global.f32 	%f34, [%rd28+4];
	ld.global.f32 	%f35, [%rd88+-28];
	fma.rn.f32 	%f36, %f34, %f35, %f33;
	ld.global.f32 	%f37, [%rd28+8];
	ld.global.f32 	%f38, [%rd88+-24];
	fma.rn.f32 	%f39, %f37, %f38, %f36;
	ld.global.f32 	%f40, [%rd28+12];
	ld.global.f32 	%f41, [%rd88+-20];
	fma.rn.f32 	%f42, %f40, %f41, %f39;
	ld.global.f32 	%f43, [%rd28+16];
	ld.global.f32 	%f44, [%rd88+-16];
	fma.rn.f32 	%f45, %f43, %f44, %f42;
	ld.global.f32 	%f46, [%rd28+20];
	ld.global.f32 	%f47, [%rd88+-12];
	fma.rn.f32 	%f48, %f46, %f47, %f45;
	ld.global.f32 	%f49, [%rd28+24];
	ld.global.f32 	%f50, [%rd88+-8];
	fma.rn.f32 	%f51, %f49, %f50, %f48;
	ld.global.f32 	%f52, [%rd28+28];
	ld.global.f32 	%f53, [%rd88+-4];
	fma.rn.f32 	%f54, %f52, %f53, %f51;
	ld.global.f32 	%f55, [%rd28+32];
	ld.global.f32 	%f56, [%rd88];
	fma.rn.f32 	%f57, %f55, %f56, %f54;
	ld.global.f32 	%f58, [%rd28+36];
	ld.global.f32 	%f59, [%rd88+4];
	fma.rn.f32 	%f60, %f58, %f59, %f57;
	ld.global.f32 	%f61, [%rd28+40];
	ld.global.f32 	%f62, [%rd88+8];
	fma.rn.f32 	%f63, %f61, %f62, %f60;
	ld.global.f32 	%f64, [%rd28+44];
	ld.global.f32 	%f65, [%rd88+12];
	fma.rn.f32 	%f66, %f64, %f65, %f63;
	ld.global.f32 	%f67, [%rd28+48];
	ld.global.f32 	%f68, [%rd88+16];
	fma.rn.f32 	%f69, %f67, %f68, %f66;
	ld.global.f32 	%f70, [%rd28+52];
	ld.global.f32 	%f71, [%rd88+20];
	fma.rn.f32 	%f72, %f70, %f71, %f69;
	ld.global.f32 	%f73, [%rd28+56];
	ld.global.f32 	%f74, [%rd88+24];
	fma.rn.f32 	%f75, %f73, %f74, %f72;
	ld.global.f32 	%f76, [%rd28+60];
	ld.global.f32 	%f77, [%rd88+28];
	fma.rn.f32 	%f218, %f76, %f77, %f75;
	add.s32 	%r69, %r69, 16;
	add.s32 	%r68, %r68, 16;
	add.s64 	%rd88, %rd88, 64;
	setp.ne.s32 	%p6, %r69, 0;
	@%p6 bra 	$L__BB5_4;
$L__BB5_5:
	setp.eq.s32 	%p7, %r5, 0;
	@%p7 bra 	$L__BB5_14;
	and.b32  	%r13, %r47, 7;
	setp.lt.u32 	%p8, %r5, 8;
	@%p8 bra 	$L__BB5_8;
	add.s32 	%r55, %r71, %r3;
	mul.wide.s32 	%rd29, %r55, 4;
	add.s64 	%rd30, %rd2, %rd29;
	ld.global.f32 	%f79, [%rd30];
	add.s32 	%r56, %r71, %r4;
	mul.wide.u32 	%rd31, %r56, 4;
	add.s64 	%rd32, %rd1, %rd31;
	ld.global.f32 	%f80, [%rd32];
	fma.rn.f32 	%f81, %f79, %f80, %f218;
	ld.global.f32 	%f82, [%rd30+4];
	cvt.u64.u32 	%rd33, %r4;
	cvt.u64.u32 	%rd34, %r71;
	add.s64 	%rd35, %rd34, %rd33;
	shl.b64 	%rd36, %rd35, 2;
	add.s64 	%rd37, %rd1, %rd36;
	ld.global.f32 	%f83, [%rd37+4];
	fma.rn.f32 	%f84, %f82, %f83, %f81;
	ld.global.f32 	%f85, [%rd30+8];
	ld.global.f32 	%f86, [%rd37+8];
	fma.rn.f32 	%f87, %f85, %f86, %f84;
	ld.global.f32 	%f88, [%rd30+12];
	ld.global.f32 	%f89, [%rd37+12];
	fma.rn.f32 	%f90, %f88, %f89, %f87;
	ld.global.f32 	%f91, [%rd30+16];
	ld.global.f32 	%f92, [%rd37+16];
	fma.rn.f32 	%f93, %f91, %f92, %f90;
	ld.global.f32 	%f94, [%rd30+20];
	ld.global.f32 	%f95, [%rd37+20];
	fma.rn.f32 	%f96, %f94, %f95, %f93;
	ld.global.f32 	%f97, [%rd30+24];
	ld.global.f32 	%f98, [%rd37+24];
	fma.rn.f32 	%f99, %f97, %f98, %f96;
	ld.global.f32 	%f100, [%rd30+28];
	ld.global.f32 	%f101, [%rd37+28];
	fma.rn.f32 	%f218, %f100, %f101, %f99;
	add.s32 	%r71, %r71, 8;
$L__BB5_8:
	setp.eq.s32 	%p9, %r13, 0;
	@%p9 bra 	$L__BB5_14;
	and.b32  	%r16, %r47, 3;
	setp.lt.u32 	%p10, %r13, 4;
	@%p10 bra 	$L__BB5_11;
	add.s32 	%r57, %r71, %r3;
	mul.wide.s32 	%rd38, %r57, 4;
	add.s64 	%rd39, %rd2, %rd38;
	ld.global.f32 	%f103, [%rd39];
	add.s32 	%r58, %r71, %r4;
	mul.wide.u32 	%rd40, %r58, 4;
	add.s64 	%rd41, %rd1, %rd40;
	ld.global.f32 	%f104, [%rd41];
	fma.rn.f32 	%f105, %f103, %f104, %f218;
	ld.global.f32 	%f106, [%rd39+4];
	cvt.u64.u32 	%rd42, %r4;
	cvt.u64.u32 	%rd43, %r71;
	add.s64 	%rd44, %rd43, %rd42;
	shl.b64 	%rd45, %rd44, 2;
	add.s64 	%rd46, %rd1, %rd45;
	ld.global.f32 	%f107, [%rd46+4];
	fma.rn.f32 	%f108, %f106, %f107, %f105;
	ld.global.f32 	%f109, [%rd39+8];
	ld.global.f32 	%f110, [%rd46+8];
	fma.rn.f32 	%f111, %f109, %f110, %f108;
	ld.global.f32 	%f112, [%rd39+12];
	ld.global.f32 	%f113, [%rd46+12];
	fma.rn.f32 	%f218, %f112, %f113, %f111;
	add.s32 	%r71, %r71, 4;
$L__BB5_11:
	setp.eq.s32 	%p11, %r16, 0;
	@%p11 bra 	$L__BB5_14;
	add.s32 	%r59, %r71, %r4;
	mul.wide.u32 	%rd47, %r59, 4;
	add.s64 	%rd89, %rd1, %rd47;
	add.s32 	%r74, %r71, %r3;
	neg.s32 	%r73, %r16;
$L__BB5_13:
	.pragma "nounroll";
	mul.wide.s32 	%rd48, %r74, 4;
	add.s64 	%rd49, %rd2, %rd48;
	ld.global.f32 	%f114, [%rd49];
	ld.global.f32 	%f115, [%rd89];
	fma.rn.f32 	%f218, %f114, %f115, %f218;
	add.s64 	%rd89, %rd89, 4;
	add.s32 	%r74, %r74, 1;
	add.s32 	%r73, %r73, 1;
	setp.ne.s32 	%p12, %r73, 0;
	@%p12 bra 	$L__BB5_13;
$L__BB5_14:
	ld.param.u64 	%rd86, [_Z12forward_passPfS_S_S_S_S_S_iiii_param_2];
	cvta.to.global.u64 	%rd50, %rd86;
	mul.wide.s32 	%rd51, %r1, 4;
	add.s64 	%rd52, %rd50, %rd51;
	ld.global.f32 	%f116, [%rd52];
	add.f32 	%f117, %f218, %f116;
	max.f32 	%f118, %f117, 0f00000000;
	mad.lo.s32 	%r60, %r48, %r2, %r1;
	mul.wide.s32 	%rd53, %r60, 4;
	add.s64 	%rd54, %rd4, %rd53;
	st.global.f32 	[%rd54], %f118;
$L__BB5_15:
	setp.ge.s32 	%p13, %r2, %r50;
	bar.sync 	0;
	setp.ge.s32 	%p14, %r1, %r49;
	or.pred  	%p15, %p14, %p13;
	@%p15 bra 	$L__BB5_30;
	setp.lt.s32 	%p16, %r48, 1;
	mov.f32 	%f227, 0f00000000;
	@%p16 bra 	$L__BB5_29;
	mul.lo.s32 	%r25, %r48, %r1;
	mul.lo.s32 	%r26, %r48, %r2;
	and.b32  	%r27, %r48, 15;
	setp.lt.u32 	%p17, %r48, 16;
	mov.f32 	%f227, 0f00000000;
	mov.b32 	%r78, 0;
	@%p17 bra 	$L__BB5_20;
	and.b32  	%r78, %r48, 2147483632;
	neg.s32 	%r76, %r78;
	add.s64 	%rd11, %rd3, 32;
	mul.wide.u32 	%rd55, %r26, 4;
	add.s64 	%rd56, %rd55, %rd4;
	add.s64 	%rd90, %rd56, 32;
	mov.f32 	%f227, 0f00000000;
	mov.u32 	%r75, %r25;
$L__BB5_19:
	.pragma "nounroll";
	mul.wide.s32 	%rd57, %r75, 4;
	add.s64 	%rd58, %rd11, %rd57;
	ld.global.f32 	%f123, [%rd58+-32];
	ld.global.f32 	%f124, [%rd90+-32];
	fma.rn.f32 	%f125, %f123, %f124, %f227;
	ld.global.f32 	%f126, [%rd58+-28];
	ld.global.f32 	%f127, [%rd90+-28];
	fma.rn.f32 	%f128, %f126, %f127, %f125;
	ld.global.f32 	%f129, [%rd58+-24];
	ld.global.f32 	%f130, [%rd90+-24];
	fma.rn.f32 	%f131, %f129, %f130, %f128;
	ld.global.f32 	%f132, [%rd58+-20];
	ld.global.f32 	%f133, [%rd90+-20];
	fma.rn.f32 	%f134, %f132, %f133, %f131;
	ld.global.f32 	%f135, [%rd58+-16];
	ld.global.f32 	%f136, [%rd90+-16];
	fma.rn.f32 	%f137, %f135, %f136, %f134;
	ld.global.f32 	%f138, [%rd58+-12];
	ld.global.f32 	%f139, [%rd90+-12];
	fma.rn.f32 	%f140, %f138, %f139, %f137;
	ld.global.f32 	%f141, [%rd58+-8];
	ld.global.f32 	%f142, [%rd90+-8];
	fma.rn.f32 	%f143, %f141, %f142, %f140;
	ld.global.f32 	%f144, [%rd58+-4];
	ld.global.f32 	%f145, [%rd90+-4];
	fma.rn.f32 	%f146, %f144, %f145, %f143;
	ld.global.f32 	%f147, [%rd58];
	ld.global.f32 	%f148, [%rd90];
	fma.rn.f32 	%f149, %f147, %f148, %f146;
	ld.global.f32 	%f150, [%rd58+4];
	ld.global.f32 	%f151, [%rd90+4];
	fma.rn.f32 	%f152, %f150, %f151, %f149;
	ld.global.f32 	%f153, [%rd58+8];
	ld.global.f32 	%f154, [%rd90+8];
	fma.rn.f32 	%f155, %f153, %f154, %f152;
	ld.global.f32 	%f156, [%rd58+12];
	ld.global.f32 	%f157, [%rd90+12];
	fma.rn.f32 	%f158, %f156, %f157, %f155;
	ld.global.f32 	%f159, [%rd58+16];
	ld.global.f32 	%f160, [%rd90+16];
	fma.rn.f32 	%f161, %f159, %f160, %f158;
	ld.global.f32 	%f162, [%rd58+20];
	ld.global.f32 	%f163, [%rd90+20];
	fma.rn.f32 	%f164, %f162, %f163, %f161;
	ld.global.f32 	%f165, [%rd58+24];
	ld.global.f32 	%f166, [%rd90+24];
	fma.rn.f32 	%f167, %f165, %f166, %f164;
	ld.global.f32 	%f168, [%rd58+28];
	ld.global.f32 	%f169, [%rd90+28];
	fma.rn.f32 	%f227, %f168, %f169, %f167;
	add.s32 	%r76, %r76, 16;
	add.s32 	%r75, %r75, 16;
	add.s64 	%rd90, %rd90, 64;
	setp.ne.s32 	%p18, %r76, 0;
	@%p18 bra 	$L__BB5_19;
$L__BB5_20:
	setp.eq.s32 	%p19, %r27, 0;
	@%p19 bra 	$L__BB5_29;
	and.b32  	%r35, %r48, 7;
	setp.lt.u32 	%p20, %r27, 8;
	@%p20 bra 	$L__BB5_23;
	add.s32 	%r62, %r78, %r25;
	mul.wide.s32 	%rd59, %r62, 4;
	add.s64 	%rd60, %rd3, %rd59;
	ld.global.f32 	%f171, [%rd60];
	add.s32 	%r63, %r78, %r26;
	mul.wide.u32 	%rd61, %r63, 4;
	add.s64 	%rd62, %rd4, %rd61;
	ld.global.f32 	%f172, [%rd62];
	fma.rn.f32 	%f173, %f171, %f172, %f227;
	ld.global.f32 	%f174, [%rd60+4];
	cvt.u64.u32 	%rd63, %r26;
	cvt.u64.u32 	%rd64, %r78;
	add.s64 	%rd65, %rd64, %rd63;
	shl.b64 	%rd66, %rd65, 2;
	add.s64 	%rd67, %rd4, %rd66;
	ld.global.f32 	%f175, [%rd67+4];
	fma.rn.f32 	%f176, %f174, %f175, %f173;
	ld.global.f32 	%f177, [%rd60+8];
	ld.global.f32 	%f178, [%rd67+8];
	fma.rn.f32 	%f179, %f177, %f178, %f176;
	ld.global.f32 	%f180, [%rd60+12];
	ld.global.f32 	%f181, [%rd67+12];
	fma.rn.f32 	%f182, %f180, %f181, %f179;
	ld.global.f32 	%f183, [%rd60+16];
	ld.global.f32 	%f184, [%rd67+16];
	fma.rn.f32 	%f185, %f183, %f184, %f182;
	ld.global.f32 	%f186, [%rd60+20];
	ld.global.f32 	%f187, [%rd67+20];
	fma.rn.f32 	%f188, %f186, %f187, %f185;
	ld.global.f32 	%f189, [%rd60+24];
	ld.global.f32 	%f190, [%rd67+24];
	fma.rn.f32 	%f191, %f189, %f190, %f188;
	ld.global.f32 	%f192, [%rd60+28];
	ld.global.f32 	%f193, [%rd67+28];
	fma.rn.f32 	%f227, %f192, %f193, %f191;
	add.s32 	%r78, %r78, 8;
$L__BB5_23:
	setp.eq.s32 	%p21, %r35, 0;
	@%p21 bra 	$L__BB5_29;
	and.b32  	%r38, %r48, 3;
	setp.lt.u32 	%p22, %r35, 4;
	@%p22 bra 	$L__BB5_26;
	add.s32 	%r64, %r78, %r25;
	mul.wide.s32 	%rd68, %r64, 4;
	add.s64 	%rd69, %rd3, %rd68;
	ld.global.f32 	%f195, [%rd69];
	add.s32 	%r65, %r78, %r26;
	mul.wide.u32 	%rd70, %r65, 4;
	add.s64 	%rd71, %rd4, %rd70;
	ld.global.f32 	%f196, [%rd71];
	fma.rn.f32 	%f197, %f195, %f196, %f227;
	ld.global.f32 	%f198, [%rd69+4];
	cvt.u64.u32 	%rd72, %r26;
	cvt.u64.u32 	%rd73, %r78;
	add.s64 	%rd74, %rd73, %rd72;
	shl.b64 	%rd75, %rd74, 2;
	add.s64 	%rd76, %rd4, %rd75;
	ld.global.f32 	%f199, [%rd76+4];
	fma.rn.f32 	%f200, %f198, %f199, %f197;
	ld.global.f32 	%f201, [%rd69+8];
	ld.global.f32 	%f202, [%rd76+8];
	fma.rn.f32 	%f203, %f201, %f202, %f200;
	ld.global.f32 	%f204, [%rd69+12];
	ld.global.f32 	%f205, [%rd76+12];
	fma.rn.f32 	%f227, %f204, %f205, %f203;
	add.s32 	%r78, %r78, 4;
$L__BB5_26:
	setp.eq.s32 	%p23, %r38, 0;
	@%p23 bra 	$L__BB5_29;
	add.s32 	%r66, %r78, %r26;
	mul.wide.u32 	%rd77, %r66, 4;
	add.s64 	%rd91, %rd4, %rd77;
	add.s32 	%r81, %r78, %r25;
	neg.s32 	%r80, %r38;
$L__BB5_28:
	.pragma "nounroll";
	mul.wide.s32 	%rd78, %r81, 4;
	add.s64 	%rd79, %rd3, %rd78;
	ld.global.f32 	%f206, [%rd79];
	ld.global.f32 	%f207, [%rd91];
	fma.rn.f32 	%f227, %f206, %f207, %f227;
	add.s64 	%rd91, %rd91, 4;
	add.s32 	%r81, %r81, 1;
	add.s32 	%r80, %r80, 1;
	setp.ne.s32 	%p24, %r80, 0;
	@%p24 bra 	$L__BB5_28;
$L__BB5_29:
	ld.param.u64 	%rd87, [_Z12forward_passPfS_S_S_S_S_S_iiii_param_6];
	cvta.to.global.u64 	%rd80, %rd19;
	mul.wide.s32 	%rd81, %r1, 4;
	add.s64 	%rd82, %rd80, %rd81;
	ld.global.f32 	%f208, [%rd82];
	add.f32 	%f209, %f227, %f208;
	mad.lo.s32 	%r67, %r49, %r2, %r1;
	cvta.to.global.u64 	%rd83, %rd87;
	mul.wide.s32 	%rd84, %r67, 4;
	add.s64 	%rd85, %rd83, %rd84;
	st.global.f32 	[%rd85], %f209;
$L__BB5_30:
	ret;

}
	// .globl	_Z11scale_arrayPfif
.visible .entry _Z11scale_arrayPfif(
	.param .u64 .ptr .align 1 _Z11scale_arrayPfif_param_0,
	.param .u32 _Z11scale_arrayPfif_param_1,
	.param .f32 _Z11scale_arrayPfif_param_2
)
{
	.reg .pred 	%p<2>;
	.reg .b32 	%r<6>;
	.reg .b32 	%f<5>;
	.reg .b64 	%rd<5>;

	ld.param.u64 	%rd1, [_Z11scale_arrayPfif_param_0];
	ld.param.u32 	%r2, [_Z11scale_arrayPfif_param_1];
	ld.param.f32 	%f1, [_Z11scale_arrayPfif_param_2];
	mov.u32 	%r3, %ctaid.x;
	mov.u32 	%r4, %ntid.x;
	mov.u32 	%r5, %tid.x;
	mad.lo.s32 	%r1, %r3, %r4, %r5;
	setp.ge.s32 	%p1, %r1, %r2;
	@%p1 bra 	$L__BB6_2;
	cvta.to.global.u64 	%rd2, %rd1;
	mul.wide.s32 	%rd3, %r1, 4;
	add.s64 	%rd4, %rd2, %rd3;
	ld.global.f32 	%f2, [%rd4];
	add.f32 	%f3, %f2, 0fBF000000;
	mul.f32 	%f4, %f1, %f3;
	st.global.f32 	[%rd4], %f4;
$L__BB6_2:
	ret;

}


// ===== COMPILED SASS (sm_100) =====

	.target	sm_100

	.elftype	@"ET_EXEC"


//--------------------- .note.nv.tkinfo           --------------------------
	.section	.note.nv.tkinfo,"",@"SHT_NOTE"
	.sectionflags	@"SHF_NOTE_NV_TKINFO"
	.tkinfo
        /*0018*/ 	.word	0x00000002
        /*0030*/ 	.string	""
        /*0030*/ 	.string	"ptxas"
        /*0030*/ 	.string	"Cuda compilation tools, release 13.0, V13.0.88"
        /*0030*/ 	.string	"Build cuda_13.0.r13.0/compiler.36424714_0"
        /*0030*/ 	.string	"-arch sm_100 -m 64 "



//--------------------- .note.nv.cuinfo           --------------------------
	.section	.note.nv.cuinfo,"",@"SHT_NOTE"
	.sectionflags	@"SHF_NOTE_NV_CUINFO"
        /*0018*/ 	.short	0x0002
        /*001a*/ 	.short	0x0064
        /*001c*/ 	.short	0x0082
	.zero		2


//--------------------- .nv.info                  --------------------------
	.section	.nv.info,"",@"SHT_CUDA_INFO"
	.align	4


	//----- nvinfo : EIATTR_REGCOUNT
	.align		4
        /*0000*/ 	.byte	0x04, 0x2f
        /*0002*/ 	.short	(.L_1 - .L_0)
	.align		4
.L_0:
        /*0004*/ 	.word	index@(_Z17add_bias_and_reluPfS_ii)
        /*0008*/ 	.word	0x0000000c


	//----- nvinfo : EIATTR_FRAME_SIZE
	.align		4
.L_1:
        /*000c*/ 	.byte	0x04, 0x11
        /*000e*/ 	.short	(.L_3 - .L_2)
	.align		4
.L_2:
        /*0010*/ 	.word	index@(_Z17add_bias_and_reluPfS_ii)
        /*0014*/ 	.word	0x00000000


	//----- nvinfo : EIATTR_REGCOUNT
	.align		4
.L_3:
        /*0018*/ 	.byte	0x04, 0x2f
        /*001a*/ 	.short	(.L_5 - .L_4)
	.align		4
.L_4:
        /*001c*/ 	.word	index@(_Z8add_biasPfS_ii)
        /*0020*/ 	.word	0x0000000c


	//----- nvinfo : EIATTR_FRAME_SIZE
	.align		4
.L_5:
        /*0024*/ 	.byte	0x04, 0x11
        /*0026*/ 	.short	(.L_7 - .L_6)
	.align		4
.L_6:
        /*0028*/ 	.word	index@(_Z8add_biasPfS_ii)
        /*002c*/ 	.word	0x00000000


	//----- nvinfo : EIATTR_REGCOUNT
	.align		4
.L_7:
        /*0030*/ 	.byte	0x04, 0x2f
        /*0032*/ 	.short	(.L_9 - .L_8)
	.align		4
.L_8:
        /*0034*/ 	.word	index@(_Z20matmul_forward_naivePfS_S_iii)
        /*0038*/ 	.word	0x00000020


	//----- nvinfo : EIATTR_FRAME_SIZE
	.align		4
.L_9:
        /*003c*/ 	.byte	0x04, 0x11
        /*003e*/ 	.short	(.L_11 - .L_10)
	.align		4
.L_10:
        /*0040*/ 	.word	index@(_Z20matmul_forward_naivePfS_S_iii)
        /*0044*/ 	.word	0x00000000


	//----- nvinfo : EIATTR_REGCOUNT
	.align		4
.L_11:
        /*0048*/ 	.byte	0x04, 0x2f
        /*004a*/ 	.short	(.L_13 - .L_12)
	.align		4
.L_12:
        /*004c*/ 	.word	index@(_Z14add_bias_naivePfS_ii)
        /*0050*/ 	.word	0x0000000c


	//----- nvinfo : EIATTR_FRAME_SIZE
	.align		4
.L_13:
        /*0054*/ 	.byte	0x04, 0x11
        /*0056*/ 	.short	(.L_15 - .L_14)
	.align		4
.L_14:
        /*0058*/ 	.word	index@(_Z14add_bias_naivePfS_ii)
        /*005c*/ 	.word	0x00000000


	//----- nvinfo : EIATTR_REGCOUNT
	.align		4
.L_15:
        /*0060*/ 	.byte	0x04, 0x2f
        /*0062*/ 	.short	(.L_17 - .L_16)
	.align		4
.L_16:
        /*0064*/ 	.word	index@(_Z16apply_relu_naivePfi)
        /*0068*/ 	.word	0x00000008


	//----- nvinfo : EIATTR_FRAME_SIZE
	.align		4
.L_17:
        /*006c*/ 	.byte	0x04, 0x11
        /*006e*/ 	.short	(.L_19 - .L_18)
	.align		4
.L_18:
        /*0070*/ 	.word	index@(_Z16apply_relu_naivePfi)
        /*0074*/ 	.word	0x00000000


	//----- nvinfo : EIATTR_REGCOUNT
	.align		4
.L_19:
        /*0078*/ 	.byte	0x04, 0x2f
        /*007a*/ 	.short	(.L_21 - .L_20)
	.align		4
.L_20:
        /*007c*/ 	.word	index@(_Z12forward_passPfS_S_S_S_S_S_iiii)
        /*0080*/ 	.word	0x00000020


	//----- nvinfo : EIATTR_FRAME_SIZE
	.align		4
.L_21:
        /*0084*/ 	.byte	0x04, 0x11
        /*0086*/ 	.short	(.L_23 - .L_22)
	.align		4
.L_22:
        /*0088*/ 	.word	index@(_Z12forward_passPfS_S_S_S_S_S_iiii)
        /*008c*/ 	.word	0x00000000


	//----- nvinfo : EIATTR_REGCOUNT
	.align		4
.L_23:
        /*0090*/ 	.byte	0x04, 0x2f
        /*0092*/ 	.short	(.L_25 - .L_24)
	.align		4
.L_24:
        /*0094*/ 	.word	index@(_Z11scale_arrayPfif)
        /*0098*/ 	.word	0x00000008


	//----- nvinfo : EIATTR_FRAME_SIZE
	.align		4
.L_25:
        /*009c*/ 	.byte	0x04, 0x11
        /*009e*/ 	.short	(.L_27 - .L_26)
	.align		4
.L_26:
        /*00a0*/ 	.word	index@(_Z11scale_arrayPfif)
        /*00a4*/ 	.word	0x00000000


	//----- nvinfo : EIATTR_MIN_STACK_SIZE
	.align		4
.L_27:
        /*00a8*/ 	.byte	0x04, 0x12
        /*00aa*/ 	.short	(.L_29 - .L_28)
	.align		4
.L_28:
        /*00ac*/ 	.word	index@(_Z11scale_arrayPfif)
        /*00b0*/ 	.word	0x00000000


	//----- nvinfo : EIATTR_MIN_STACK_SIZE
	.align		4
.L_29:
        /*00b4*/ 	.byte	0x04, 0x12
        /*00b6*/ 	.short	(.L_31 - .L_30)
	.align		4
.L_30:
        /*00b8*/ 	.word	index@(_Z12forward_passPfS_S_S_S_S_S_iiii)
        /*00bc*/ 	.word	0x00000000


	//----- nvinfo : EIATTR_MIN_STACK_SIZE
	.align		4
.L_31:
        /*00c0*/ 	.byte	0x04, 0x12
        /*00c2*/ 	.short	(.L_33 - .L_32)
	.align		4
.L_32:
        /*00c4*/ 	.word	index@(_Z16apply_relu_naivePfi)
        /*00c8*/ 	.word	0x00000000


	//----- nvinfo : EIATTR_MIN_STACK_SIZE
	.align		4
.L_33:
        /*00cc*/ 	.byte	0x04, 0x12
        /*00ce*/ 	.short	(.L_35 - .L_34)
	.align		4
.L_34:
        /*00d0*/ 	.word	index@(_Z14add_bias_naivePfS_ii)
        /*00d4*/ 	.word	0x00000000


	//----- nvinfo : EIATTR_MIN_STACK_SIZE
	.align		4
.L_35:
        /*00d8*/ 	.byte	0x04, 0x12
        /*00da*/ 	.short	(.L_37 - .L_36)
	.align		4
.L_36:
        /*00dc*/ 	.word	index@(_Z20matmul_forward_naivePfS_S_iii)
        /*00e0*/ 	.word	0x00000000


	//----- nvinfo : EIATTR_MIN_STACK_SIZE
	.align		4
.L_37:
        /*00e4*/ 	.byte	0x04, 0x12
        /*00e6*/ 	.short	(.L_39 - .L_38)
	.align		4
.L_38:
        /*00e8*/ 	.word	index@(_Z8add_biasPfS_ii)
        /*00ec*/ 	.word	0x00000000


	//----- nvinfo : EIATTR_MIN_STACK_SIZE
	.align		4
.L_39:
        /*00f0*/ 	.byte	0x04, 0x12
        /*00f2*/ 	.short	(.L_41 - .L_40)
	.align		4
.L_40:
        /*00f4*/ 	.word	index@(_Z17add_bias_and_reluPfS_ii)
        /*00f8*/ 	.word	0x00000000
.L_41:


//--------------------- .nv.compat                --------------------------
	.section	.nv.compat,"",@"SHT_CUDA_COMPAT_INFO"
	.align	4
        /*0000*/ 	.byte	0x02, 0x09, 0x00, 0x00, 0x02, 0x02, 0x01, 0x00, 0x02, 0x05, 0x05, 0x00, 0x03, 0x07, 0x01, 0x01
        /*0010*/ 	.byte	0x02, 0x03, 0x00, 0x00, 0x02, 0x06, 0x01, 0x00, 0x04, 0x0b, 0x08, 0x00, 0x09, 0x00, 0x00, 0x00
        /*0020*/ 	.byte	0x00, 0x00, 0x00, 0x00


//--------------------- .nv.info._Z11scale_arrayPfif --------------------------
	.section	.nv.info._Z11scale_arrayPfif,"",@"SHT_CUDA_INFO"
	.sectionflags	@""
	.align	4


	//----- nvinfo : EIATTR_CUDA_API_VERSION
	.align		4
        /*0000*/ 	.byte	0x04, 0x37
        /*0002*/ 	.short	(.L_43 - .L_42)
.L_42:
        /*0004*/ 	.word	0x00000082


	//----- nvinfo : EIATTR_KPARAM_INFO
	.align		4
.L_43:
        /*0008*/ 	.byte	0x04, 0x17
        /*000a*/ 	.short	(.L_45 - .L_44)
.L_44:
        /*000c*/ 	.word	0x00000000
        /*0010*/ 	.short	0x0002
        /*0012*/ 	.short	0x000c
        /*0014*/ 	.byte	0x00, 0xf0, 0x11, 0x00


	//----- nvinfo : EIATTR_KPARAM_INFO
	.align		4
.L_45:
        /*0018*/ 	.byte	0x04, 0x17
        /*001a*/ 	.short	(.L_47 - .L_46)
.L_46:
        /*001c*/ 	.word	0x00000000
        /*0020*/ 	.short	0x0001
        /*0022*/ 	.short	0x0008
        /*0024*/ 	.byte	0x00, 0xf0, 0x11, 0x00


	//----- nvinfo : EIATTR_KPARAM_INFO
	.align		4
.L_47:
        /*0028*/ 	.byte	0x04, 0x17
        /*002a*/ 	.short	(.L_49 - .L_48)
.L_48:
        /*002c*/ 	.word	0x00000000
        /*0030*/ 	.short	0x0000
        /*0032*/ 	.short	0x0000
        /*0034*/ 	.byte	0x00, 0xf5, 0x21, 0x00


	//----- nvinfo : EIATTR_SPARSE_MMA_MASK
	.align		4
.L_49:
        /*0038*/ 	.byte	0x03, 0x50
        /*003a*/ 	.short	0x0000


	//----- nvinfo : EIATTR_MAXREG_COUNT
	.align		4
        /*003c*/ 	.byte	0x03, 0x1b
        /*003e*/ 	.short	0x00ff


	//----- nvinfo : EIATTR_MERCURY_ISA_VERSION
	.align		4
        /*0040*/ 	.byte	0x03, 0x5f
        /*0042*/ 	.short	0x0101


	//----- nvinfo : EIATTR_VRC_CTA_INIT_COUNT
	.align		4
        /*0044*/ 	.byte	0x02, 0x4a
	.zero		1
	.zero		1


	//----- nvinfo : EIATTR_EXIT_INSTR_OFFSETS
	.align		4
        /*0048*/ 	.byte	0x04, 0x1c
        /*004a*/ 	.short	(.L_51 - .L_50)


	//   ....[0]....
.L_50:
        /*004c*/ 	.word	0x00000070


	//   ....[1]....
        /*0050*/ 	.word	0x00000100


	//----- nvinfo : EIATTR_CBANK_PARAM_SIZE
	.align		4
.L_51:
        /*0054*/ 	.byte	0x03, 0x19
        /*0056*/ 	.short	0x0010


	//----- nvinfo : EIATTR_PARAM_CBANK
	.align		4
        /*0058*/ 	.byte	0x04, 0x0a
        /*005a*/ 	.short	(.L_53 - .L_52)
	.align		4
.L_52:
        /*005c*/ 	.word	index@(.nv.constant0._Z11scale_arrayPfif)
        /*0060*/ 	.short	0x0380
        /*0062*/ 	.short	0x0010


	//----- nvinfo : EIATTR_SW_WAR
	.align		4
.L_53:
        /*0064*/ 	.byte	0x04, 0x36
        /*0066*/ 	.short	(.L_55 - .L_54)
.L_54:
        /*0068*/ 	.word	0x00000008
.L_55:


//--------------------- .nv.info._Z12forward_passPfS_S_S_S_S_S_iiii --------------------------
	.section	.nv.info._Z12forward_passPfS_S_S_S_S_S_iiii,"",@"SHT_CUDA_INFO"
	.sectionflags	@""
	.align	4


	//----- nvinfo : EIATTR_CUDA_API_VERSION
	.align		4
        /*0000*/ 	.byte	0x04, 0x37
        /*0002*/ 	.short	(.L_57 - .L_56)
.L_56:
        /*0004*/ 	.word	0x00000082


	//----- nvinfo : EIATTR_KPARAM_INFO
	.align		4
.L_57:
        /*0008*/ 	.byte	0x04, 0x17
        /*000a*/ 	.short	(.L_59 - .L_58)
.L_58:
        /*000c*/ 	.word	0x00000000
        /*0010*/ 	.short	0x000a
        /*0012*/ 	.short	0x0044
        /*0014*/ 	.byte	0x00, 0xf0, 0x11, 0x00


	//----- nvinfo : EIATTR_KPARAM_INFO
	.align		4
.L_59:
        /*0018*/ 	.byte	0x04, 0x17
        /*001a*/ 	.short	(.L_61 - .L_60)
.L_60:
        /*001c*/ 	.word	0x00000000
        /*0020*/ 	.short	0x0009
        /*0022*/ 	.short	0x0040
        /*0024*/ 	.byte	0x00, 0xf0, 0x11, 0x00


	//----- nvinfo : EIATTR_KPARAM_INFO
	.align		4
.L_61:
        /*0028*/ 	.byte	0x04, 0x17
        /*002a*/ 	.short	(.L_63 - .L_62)
.L_62:
        /*002c*/ 	.word	0x00000000
        /*0030*/ 	.short	0x0008
        /*0032*/ 	.short	0x003c
        /*0034*/ 	.byte	0x00, 0xf0, 0x11, 0x00


	//----- nvinfo : EIATTR_KPARAM_INFO
	.align		4
.L_63:
        /*0038*/ 	.byte	0x04, 0x17
        /*003a*/ 	.short	(.L_65 - .L_64)
.L_64:
        /*003c*/ 	.word	0x00000000
        /*0040*/ 	.short	0x0007
        /*0042*/ 	.short	0x0038
        /*0044*/ 	.byte	0x00, 0xf0, 0x11, 0x00


	//----- nvinfo : EIATTR_KPARAM_INFO
	.align		4
.L_65:
        /*0048*/ 	.byte	0x04, 0x17
        /*004a*/ 	.short	(.L_67 - .L_66)
.L_66:
        /*004c*/ 	.word	0x00000000
        /*0050*/ 	.short	0x0006
        /*0052*/ 	.short	0x0030
        /*0054*/ 	.byte	0x00, 0xf5, 0x21, 0x00


	//----- nvinfo : EIATTR_KPARAM_INFO
	.align		4
.L_67:
        /*0058*/ 	.byte	0x04, 0x17
        /*005a*/ 	.short	(.L_69 - .L_68)
.L_68:
        /*005c*/ 	.word	0x00000000
        /*0060*/ 	.short	0x0005
        /*0062*/ 	.short	0x0028
        /*0064*/ 	.byte	0x00, 0xf5, 0x21, 0x00


	//----- nvinfo : EIATTR_KPARAM_INFO
	.align		4
.L_69:
        /*0068*/ 	.byte	0x04, 0x17
        /*006a*/ 	.short	(.L_71 - .L_70)
.L_70:
        /*006c*/ 	.word	0x00000000
        /*0070*/ 	.short	0x0004
        /*0072*/ 	.short	0x0020
        /*0074*/ 	.byte	0x00, 0xf5, 0x21, 0x00


	//----- nvinfo : EIATTR_KPARAM_INFO
	.align		4
.L_71:
        /*0078*/ 	.byte	0x04, 0x17
        /*007a*/ 	.short	(.L_73 - .L_72)
.L_72:
        /*007c*/ 	.word	0x00000000
        /*0080*/ 	.short	0x0003
        /*0082*/ 	.short	0x0018
        /*0084*/ 	.byte	0x00, 0xf5, 0x21, 0x00


	//----- nvinfo : EIATTR_KPARAM_INFO
	.align		4
.L_73:
        /*0088*/ 	.byte	0x04, 0x17
        /*008a*/ 	.short	(.L_75 - .L_74)
.L_74:
        /*008c*/ 	.word	0x00000000
        /*0090*/ 	.short	0x0002
        /*0092*/ 	.short	0x0010
        /*0094*/ 	.byte	0x00, 0xf5, 0x21, 0x00


	//----- nvinfo : EIATTR_KPARAM_INFO
	.align		4
.L_75:
        /*0098*/ 	.byte	0x04, 0x17
        /*009a*/ 	.short	(.L_77 - .L_76)
.L_76:
        /*009c*/ 	.word	0x00000000
        /*00a0*/ 	.short	0x0001
        /*00a2*/ 	.short	0x0008
        /*00a4*/ 	.byte	0x00, 0xf5, 0x21, 0x00


	//----- nvinfo : EIATTR_KPARAM_INFO
	.align		4
.L_77:
        /*00a8*/ 	.byte	0x04, 0x17
        /*00aa*/ 	.short	(.L_79 - .L_78)
.L_78:
        /*00ac*/ 	.word	0x00000000
        /*00b0*/ 	.short	0x0000
        /*00b2*/ 	.short	0x0000
        /*00b4*/ 	.byte	0x00, 0xf5, 0x21, 0x00


	//----- nvinfo : EIATTR_SPARSE_MMA_MASK
	.align		4
.L_79:
        /*00b8*/ 	.byte	0x03, 0x50
        /*00ba*/ 	.short	0x0000


	//----- nvinfo : EIATTR_MAXREG_COUNT
	.align		4
        /*00bc*/ 	.byte	0x03, 0x1b
        /*00be*/ 	.short	0x00ff


	//----- nvinfo : EIATTR_NUM_BARRIERS
	.align		4
        /*00c0*/ 	.byte	0x02, 0x4c
        /*00c2*/ 	.byte	0x01
	.zero		1


	//----- nvinfo : EIATTR_MERCURY_ISA_VERSION
	.align		4
        /*00c4*/ 	.byte	0x03, 0x5f
        /*00c6*/ 	.short	0x0101


	//----- nvinfo : EIATTR_VRC_CTA_INIT_COUNT
	.align		4
        /*00c8*/ 	.byte	0x02, 0x4a
	.zero		1
	.zero		1


	//----- nvinfo : EIATTR_EXIT_INSTR_OFFSETS
	.align		4
        /*00cc*/ 	.byte	0x04, 0x1c
        /*00ce*/ 	.short	(.L_81 - .L_80)


	//   ....[0]....
.L_80:
        /*00d0*/ 	.word	0x00000c20


	//   ....[1]....
        /*00d4*/ 	.word	0x00001750


	//----- nvinfo : EIATTR_CRS_STACK_SIZE
	.align		4
.L_81:
        /*00d8*/ 	.byte	0x04, 0x1e
        /*00da*/ 	.short	(.L_83 - .L_82)
.L_82:
        /*00dc*/ 	.word	0x00000000


	//----- nvinfo : EIATTR_CBANK_PARAM_SIZE
	.align		4
.L_83:
        /*00e0*/ 	.byte	0x03, 0x19
        /*00e2*/ 	.short	0x0048


	//----- nvinfo : EIATTR_PARAM_CBANK
	.align		4
        /*00e4*/ 	.byte	0x04, 0x0a
        /*00e6*/ 	.short	(.L_85 - .L_84)
	.align		4
.L_84:
        /*00e8*/ 	.word	index@(.nv.constant0._Z12forward_passPfS_S_S_S_S_S_iiii)
        /*00ec*/ 	.short	0x0380
        /*00ee*/ 	.short	0x0048


	//----- nvinfo : EIATTR_SW_WAR
	.align		4
.L_85:
        /*00f0*/ 	.byte	0x04, 0x36
        /*00f2*/ 	.short	(.L_87 - .L_86)
.L_86:
        /*00f4*/ 	.word	0x00000008
.L_87:


//--------------------- .nv.info._Z16apply_relu_naivePfi --------------------------
	.section	.nv.info._Z16apply_relu_naivePfi,"",@"SHT_CUDA_INFO"
	.sectionflags	@""
	.align	4


	//----- nvinfo : EIATTR_CUDA_API_VERSION
	.align		4
        /*0000*/ 	.byte	0x04, 0x37
        /*0002*/ 	.short	(.L_89 - .L_88)
.L_88:
        /*0004*/ 	.word	0x00000082


	//----- nvinfo : EIATTR_KPARAM_INFO
	.align		4
.L_89:
        /*0008*/ 	.byte	0x04, 0x17
        /*000a*/ 	.short	(.L_91 - .L_90)
.L_90:
        /*000c*/ 	.word	0x00000000
        /*0010*/ 	.short	0x0001
        /*0012*/ 	.short	0x0008
        /*0014*/ 	.byte	0x00, 0xf0, 0x11, 0x00


	//----- nvinfo : EIATTR_KPARAM_INFO
	.align		4
.L_91:
        /*0018*/ 	.byte	0x04, 0x17
        /*001a*/ 	.short	(.L_93 - .L_92)
.L_92:
        /*001c*/ 	.word	0x00000000
        /*0020*/ 	.short	0x0000
        /*0022*/ 	.short	0x0000
        /*0024*/ 	.byte	0x00, 0xf5, 0x21, 0x00


	//----- nvinfo : EIATTR_SPARSE_MMA_MASK
	.align		4
.L_93:
        /*0028*/ 	.byte	0x03, 0x50
        /*002a*/ 	.short	0x0000


	//----- nvinfo : EIATTR_MAXREG_COUNT
	.align		4
        /*002c*/ 	.byte	0x03, 0x1b
        /*002e*/ 	.short	0x00ff


	//----- nvinfo : EIATTR_MERCURY_ISA_VERSION
	.align		4
        /*0030*/ 	.byte	0x03, 0x5f
        /*0032*/ 	.short	0x0101


	//----- nvinfo : EIATTR_VRC_CTA_INIT_COUNT
	.align		4
        /*0034*/ 	.byte	0x02, 0x4a
	.zero		1
	.zero		1


	//----- nvinfo : EIATTR_EXIT_INSTR_OFFSETS
	.align		4
        /*0038*/ 	.byte	0x04, 0x1c
        /*003a*/ 	.short	(.L_95 - .L_94)


	//   ....[0]....
.L_94:
        /*003c*/ 	.word	0x00000070


	//   ....[1]....
        /*0040*/ 	.word	0x000000e0


	//----- nvinfo : EIATTR_CBANK_PARAM_SIZE
	.align		4
.L_95:
        /*0044*/ 	.byte	0x03, 0x19
        /*0046*/ 	.short	0x000c


	//----- nvinfo : EIATTR_PARAM_CBANK
	.align		4
        /*0048*/ 	.byte	0x04, 0x0a
        /*004a*/ 	.short	(.L_97 - .L_96)
	.align		4
.L_96:
        /*004c*/ 	.word	index@(.nv.constant0._Z16apply_relu_naivePfi)
        /*0050*/ 	.short	0x0380
        /*0052*/ 	.short	0x000c


	//----- nvinfo : EIATTR_SW_WAR
	.align		4
.L_97:
        /*0054*/ 	.byte	0x04, 0x36
        /*0056*/ 	.short	(.L_99 - .L_98)
.L_98:
        /*0058*/ 	.word	0x00000008
.L_99:


//--------------------- .nv.info._Z14add_bias_naivePfS_ii --------------------------
	.section	.nv.info._Z14add_bias_naivePfS_ii,"",@"SHT_CUDA_INFO"
	.sectionflags	@""
	.align	4


	//----- nvinfo : EIATTR_CUDA_API_VERSION
	.align		4
        /*0000*/ 	.byte	0x04, 0x37
        /*0002*/ 	.short	(.L_101 - .L_100)
.L_100:
        /*0004*/ 	.word	0x00000082


	//----- nvinfo : EIATTR_KPARAM_INFO
	.align		4
.L_101:
        /*0008*/ 	.byte	0x04, 0x17
        /*000a*/ 	.short	(.L_103 - .L_102)
.L_102:
        /*000c*/ 	.word	0x00000000
        /*0010*/ 	.short	0x0003
        /*0012*/ 	.short	0x0014
        /*0014*/ 	.byte	0x00, 0xf0, 0x11, 0x00


	//----- nvinfo : EIATTR_KPARAM_INFO
	.align		4
.L_103:
        /*0018*/ 	.byte	0x04, 0x17
        /*001a*/ 	.short	(.L_105 - .L_104)
.L_104:
        /*001c*/ 	.word	0x00000000
        /*0020*/ 	.short	0x0002
        /*0022*/ 	.short	0x0010
        /*0024*/ 	.byte	0x00, 0xf0, 0x11, 0x00


	//----- nvinfo : EIATTR_KPARAM_INFO
	.align		4
.L_105:
        /*0028*/ 	.byte	0x04, 0x17
        /*002a*/ 	.short	(.L_107 - .L_106)
.L_106:
        /*002c*/ 	.word	0x00000000
        /*0030*/ 	.short	0x0001
        /*0032*/ 	.short	0x0008
        /*0034*/ 	.byte	0x00, 0xf5, 0x21, 0x00


	//----- nvinfo : EIATTR_KPARAM_INFO
	.align		4
.L_107:
        /*0038*/ 	.byte	0x04, 0x17
        /*003a*/ 	.short	(.L_109 - .L_108)
.L_108:
        /*003c*/ 	.word	0x00000000
        /*0040*/ 	.short	0x0000
        /*0042*/ 	.short	0x0000
        /*0044*/ 	.byte	0x00, 0xf5, 0x21, 0x00


	//----- nvinfo : EIATTR_SPARSE_MMA_MASK
	.align		4
.L_109:
        /*0048*/ 	.byte	0x03, 0x50
        /*004a*/ 	.short	0x0000


	//----- nvinfo : EIATTR_MAXREG_COUNT
	.align		4
        /*004c*/ 	.byte	0x03, 0x1b
        /*004e*/ 	.short	0x00ff


	//----- nvinfo : EIATTR_MERCURY_ISA_VERSION
	.align		4
        /*0050*/ 	.byte	0x03, 0x5f
        /*0052*/ 	.short	0x0101


	//----- nvinfo : EIATTR_VRC_CTA_INIT_COUNT
	.align		4
        /*0054*/ 	.byte	0x02, 0x4a
	.zero		1
	.zero		1


	//----- nvinfo : EIATTR_EXIT_INSTR_OFFSETS
	.align		4
        /*0058*/ 	.byte	0x04, 0x1c
        /*005a*/ 	.short	(.L_111 - .L_110)


	//   ....[0]....
.L_110:
        /*005c*/ 	.word	0x000000c0


	//   ....[1]....
        /*0060*/ 	.word	0x00000170


	//----- nvinfo : EIATTR_CBANK_PARAM_SIZE
	.align		4
.L_111:
        /*0064*/ 	.byte	0x03, 0x19
        /*0066*/ 	.short	0x0018


	//----- nvinfo : EIATTR_PARAM_CBANK
	.align		4
        /*0068*/ 	.byte	0x04, 0x0a
        /*006a*/ 	.short	(.L_113 - .L_112)
	.align		4
.L_112:
        /*006c*/ 	.word	index@(.nv.constant0._Z14add_bias_naivePfS_ii)
        /*0070*/ 	.short	0x0380
        /*0072*/ 	.short	0x0018


	//----- nvinfo : EIATTR_SW_WAR
	.align		4
.L_113:
        /*0074*/ 	.byte	0x04, 0x36
        /*0076*/ 	.short	(.L_115 - .L_114)
.L_114:
        /*0078*/ 	.word	0x00000008
.L_115:


//--------------------- .nv.info._Z20matmul_forward_naivePfS_S_iii --------------------------
	.section	.nv.info._Z20matmul_forward_naivePfS_S_iii,"",@"SHT_CUDA_INFO"
	.sectionflags	@""
	.align	4


	//----- nvinfo : EIATTR_CUDA_API_VERSION
	.align		4
        /*0000*/ 	.byte	0x04, 0x37
        /*0002*/ 	.short	(.L_117 - .L_116)
.L_116:
        /*0004*/ 	.word	0x00000082


	//----- nvinfo : EIATTR_KPARAM_INFO
	.align		4
.L_117:
        /*0008*/ 	.byte	0x04, 0x17
        /*000a*/ 	.short	(.L_119 - .L_118)
.L_118:
        /*000c*/ 	.word	0x00000000
        /*0010*/ 	.short	0x0005
        /*0012*/ 	.short	0x0020
        /*0014*/ 	.byte	0x00, 0xf0, 0x11, 0x00


	//----- nvinfo : EIATTR_KPARAM_INFO
	.align		4
.L_119:
        /*0018*/ 	.byte	0x04, 0x17
        /*001a*/ 	.short	(.L_121 - .L_120)
.L_120:
        /*001c*/ 	.word	0x00000000
        /*0020*/ 	.short	0x0004
        /*0022*/ 	.short	0x001c
        /*0024*/ 	.byte	0x00, 0xf0, 0x11, 0x00


	//----- nvinfo : EIATTR_KPARAM_INFO
	.align		4
.L_121:
        /*0028*/ 	.byte	0x04, 0x17
        /*002a*/ 	.short	(.L_123 - .L_122)
.L_122:
        /*002c*/ 	.word	0x00000000
        /*0030*/ 	.short	0x0003
        /*0032*/ 	.short	0x0018
        /*0034*/ 	.byte	0x00, 0xf0, 0x11, 0x00


	//----- nvinfo : EIATTR_KPARAM_INFO
	.align		4
.L_123:
        /*0038*/ 	.byte	0x04, 0x17
        /*003a*/ 	.short	(.L_125 - .L_124)
.L_124:
        /*003c*/ 	.word	0x00000000
        /*0040*/ 	.short	0x0002
        /*0042*/ 	.short	0x0010
        /*0044*/ 	.byte	0x00, 0xf5, 0x21, 0x00


	//----- nvinfo : EIATTR_KPARAM_INFO
	.align		4
.L_125:
        /*0048*/ 	.byte	0x04, 0x17
        /*004a*/ 	.short	(.L_127 - .L_126)
.L_126:
        /*004c*/ 	.word	0x00000000
        /*0050*/ 	.short	0x0001
        /*0052*/ 	.short	0x0008
        /*0054*/ 	.byte	0x00, 0xf5, 0x21, 0x00


	//----- nvinfo : EIATTR_KPARAM_INFO
	.align		4
.L_127:
        /*0058*/ 	.byte	0x04, 0x17
        /*005a*/ 	.short	(.L_129 - .L_128)
.L_128:
        /*005c*/ 	.word	0x00000000
        /*0060*/ 	.short	0x0000
        /*0062*/ 	.short	0x0000
        /*0064*/ 	.byte	0x00, 0xf5, 0x21, 0x00


	//----- nvinfo : EIATTR_SPARSE_MMA_MASK
	.align		4
.L_129:
        /*0068*/ 	.byte	0x03, 0x50
        /*006a*/ 	.short	0x0000


	//----- nvinfo : EIATTR_MAXREG_COUNT
	.align		4
        /*006c*/ 	.byte	0x03, 0x1b
        /*006e*/ 	.short	0x00ff


	//----- nvinfo : EIATTR_MERCURY_ISA_VERSION
	.align		4
        /*0070*/ 	.byte	0x03, 0x5f
        /*0072*/ 	.short	0x0101


	//----- nvinfo : EIATTR_VRC_CTA_INIT_COUNT
	.align		4
        /*0074*/ 	.byte	0x02, 0x4a
	.zero		1
	.zero		1


	//----- nvinfo : EIATTR_EXIT_INSTR_OFFSETS
	.align		4
        /*0078*/ 	.byte	0x04, 0x1c
        /*007a*/ 	.short	(.L_131 - .L_130)


	//   ....[0]....
.L_130:
        /*007c*/ 	.word	0x000000c0


	//   ....[1]....
        /*0080*/ 	.word	0x000008e0


	//----- nvinfo : EIATTR_CBANK_PARAM_SIZE
	.align		4
.L_131:
        /*0084*/ 	.byte	0x03, 0x19
        /*0086*/ 	.short	0x0024


	//----- nvinfo : EIATTR_PARAM_CBANK
	.align		4
        /*0088*/ 	.byte	0x04, 0x0a
        /*008a*/ 	.short	(.L_133 - .L_132)
	.align		4
.L_132:
        /*008c*/ 	.word	index@(.nv.constant0._Z20matmul_forward_naivePfS_S_iii)
        /*0090*/ 	.short	0x0380
        /*0092*/ 	.short	0x0024


	//----- nvinfo : EIATTR_SW_WAR
	.align		4
.L_133:
        /*0094*/ 	.byte	0x04, 0x36
        /*0096*/ 	.short	(.L_135 - .L_134)
.L_134:
        /*0098*/ 	.word	0x00000008
.L_135:


//--------------------- .nv.info._Z8add_biasPfS_ii --------------------------
	.section	.nv.info._Z8add_biasPfS_ii,"",@"SHT_CUDA_INFO"
	.sectionflags	@""
	.align	4


	//----- nvinfo : EIATTR_CUDA_API_VERSION
	.align		4
        /*0000*/ 	.byte	0x04, 0x37
        /*0002*/ 	.short	(.L_137 - .L_136)
.L_136:
        /*0004*/ 	.word	0x00000082


	//----- nvinfo : EIATTR_KPARAM_INFO
	.align		4
.L_137:
        /*0008*/ 	.byte	0x04, 0x17
        /*000a*/ 	.short	(.L_139 - .L_138)
.L_138:
        /*000c*/ 	.word	0x00000000
        /*0010*/ 	.short	0x0003
        /*0012*/ 	.short	0x0014
        /*0014*/ 	.byte	0x00, 0xf0, 0x11, 0x00


	//----- nvinfo : EIATTR_KPARAM_INFO
	.align		4
.L_139:
        /*0018*/ 	.byte	0x04, 0x17
        /*001a*/ 	.short	(.L_141 - .L_140)
.L_140:
        /*001c*/ 	.word	0x00000000
        /*0020*/ 	.short	0x0002
        /*0022*/ 	.short	0x0010
        /*0024*/ 	.byte	0x00, 0xf0, 0x11, 0x00


	//----- nvinfo : EIATTR_KPARAM_INFO
	.align		4
.L_141:
        /*0028*/ 	.byte	0x04, 0x17
        /*002a*/ 	.short	(.L_143 - .L_142)
.L_142:
        /*002c*/ 	.word	0x00000000
        /*0030*/ 	.short	0x0001
        /*0032*/ 	.short	0x0008
        /*0034*/ 	.byte	0x00, 0xf5, 0x21, 0x00


	//----- nvinfo : EIATTR_KPARAM_INFO
	.align		4
.L_143:
        /*0038*/ 	.byte	0x04, 0x17
        /*003a*/ 	.short	(.L_145 - .L_144)
.L_144:
        /*003c*/ 	.word	0x00000000
        /*0040*/ 	.short	0x0000
        /*0042*/ 	.short	0x0000
        /*0044*/ 	.byte	0x00, 0xf5, 0x21, 0x00


	//----- nvinfo : EIATTR_SPARSE_MMA_MASK
	.align		4
.L_145:
        /*0048*/ 	.byte	0x03, 0x50
        /*004a*/ 	.short	0x0000


	//----- nvinfo : EIATTR_MAXREG_COUNT
	.align		4
        /*004c*/ 	.byte	0x03, 0x1b
        /*004e*/ 	.short	0x00ff


	//----- nvinfo : EIATTR_MERCURY_ISA_VERSION
	.align		4
        /*0050*/ 	.byte	0x03, 0x5f
        /*0052*/ 	.short	0x0101


	//----- nvinfo : EIATTR_VRC_CTA_INIT_COUNT
	.align		4
        /*0054*/ 	.byte	0x02, 0x4a
	.zero		1
	.zero		1


	//----- nvinfo : EIATTR_EXIT_INSTR_OFFSETS
	.align		4
        /*0058*/ 	.byte	0x04, 0x1c
        /*005a*/ 	.short	(.L_147 - .L_146)


	//   ....[0]....
.L_146:
        /*005c*/ 	.word	0x00000090


	//   ....[1]....
        /*0060*/ 	.word	0x00000140


	//----- nvinfo : EIATTR_CBANK_PARAM_SIZE
	.align		4
.L_147:
        /*0064*/ 	.byte	0x03, 0x19
        /*0066*/ 	.short	0x0018


	//----- nvinfo : EIATTR_PARAM_CBANK
	.align		4
        /*0068*/ 	.byte	0x04, 0x0a
        /*006a*/ 	.short	(.L_149 - .L_148)
	.align		4
.L_148:
        /*006c*/ 	.word	index@(.nv.constant0._Z8add_biasPfS_ii)
        /*0070*/ 	.short	0x0380
        /*0072*/ 	.short	0x0018


	//----- nvinfo : EIATTR_SW_WAR
	.align		4
.L_149:
        /*0074*/ 	.byte	0x04, 0x36
        /*0076*/ 	.short	(.L_151 - .L_150)
.L_150:
        /*0078*/ 	.word	0x00000008
.L_151:


//--------------------- .nv.info._Z17add_bias_and_reluPfS_ii --------------------------
	.section	.nv.info._Z17add_bias_and_reluPfS_ii,"",@"SHT_CUDA_INFO"
	.sectionflags	@""
	.align	4


	//----- nvinfo : EIATTR_CUDA_API_VERSION
	.align		4
        /*0000*/ 	.byte	0x04, 0x37
        /*0002*/ 	.short	(.L_153 - .L_152)
.L_152:
        /*0004*/ 	.word	0x00000082


	//----- nvinfo : EIATTR_KPARAM_INFO
	.align		4
.L_153:
        /*0008*/ 	.byte	0x04, 0x17
        /*000a*/ 	.short	(.L_155 - .L_154)
.L_154:
        /*000c*/ 	.word	0x00000000
        /*0010*/ 	.short	0x0003
        /*0012*/ 	.short	0x0014
        /*0014*/ 	.byte	0x00, 0xf0, 0x11, 0x00


	//----- nvinfo : EIATTR_KPARAM_INFO
	.align		4
.L_155:
        /*0018*/ 	.byte	0x04, 0x17
        /*001a*/ 	.short	(.L_157 - .L_156)
.L_156:
        /*001c*/ 	.word	0x00000000
        /*0020*/ 	.short	0x0002
        /*0022*/ 	.short	0x0010
        /*0024*/ 	.byte	0x00, 0xf0, 0x11, 0x00


	//----- nvinfo : EIATTR_KPARAM_INFO
	.align		4
.L_157:
        /*0028*/ 	.byte	0x04, 0x17
        /*002a*/ 	.short	(.L_159 - .L_158)
.L_158:
        /*002c*/ 	.word	0x00000000
        /*0030*/ 	.short	0x0001
        /*0032*/ 	.short	0x0008
        /*0034*/ 	.byte	0x00, 0xf5, 0x21, 0x00


	//----- nvinfo : EIATTR_KPARAM_INFO
	.align		4
.L_159:
        /*0038*/ 	.byte	0x04, 0x17
        /*003a*/ 	.short	(.L_161 - .L_160)
.L_160:
        /*003c*/ 	.word	0x00000000
        /*0040*/ 	.short	0x0000
        /*0042*/ 	.short	0x0000
        /*0044*/ 	.byte	0x00, 0xf5, 0x21, 0x00


	//----- nvinfo : EIATTR_SPARSE_MMA_MASK
	.align		4
.L_161:
        /*0048*/ 	.byte	0x03, 0x50
        /*004a*/ 	.short	0x0000


	//----- nvinfo : EIATTR_MAXREG_COUNT
	.align		4
        /*004c*/ 	.byte	0x03, 0x1b
        /*004e*/ 	.short	0x00ff


	//----- nvinfo : EIATTR_MERCURY_ISA_VERSION
	.align		4
        /*0050*/ 	.byte	0x03, 0x5f
        /*0052*/ 	.short	0x0101


	//----- nvinfo : EIATTR_VRC_CTA_INIT_COUNT
	.align		4
        /*0054*/ 	.byte	0x02, 0x4a
	.zero		1
	.zero		1


	//----- nvinfo : EIATTR_EXIT_INSTR_OFFSETS
	.align		4
        /*0058*/ 	.byte	0x04, 0x1c
        /*005a*/ 	.short	(.L_163 - .L_162)


	//   ....[0]....
.L_162:
        /*005c*/ 	.word	0x00000090


	//   ....[1]....
        /*0060*/ 	.word	0x00000150


	//----- nvinfo : EIATTR_CBANK_PARAM_SIZE
	.align		4
.L_163:
        /*0064*/ 	.byte	0x03, 0x19
        /*0066*/ 	.short	0x0018


	//----- nvinfo : EIATTR_PARAM_CBANK
	.align		4
        /*0068*/ 	.byte	0x04, 0x0a
        /*006a*/ 	.short	(.L_165 - .L_164)
	.align		4
.L_164:
        /*006c*/ 	.word	index@(.nv.constant0._Z17add_bias_and_reluPfS_ii)
        /*0070*/ 	.short	0x0380
        /*0072*/ 	.short	0x0018


	//----- nvinfo : EIATTR_SW_WAR
	.align		4
.L_165:
        /*0074*/ 	.byte	0x04, 0x36
        /*0076*/ 	.short	(.L_167 - .L_166)
.L_166:
        /*0078*/ 	.word	0x00000008
.L_167:


//--------------------- .nv.callgraph             --------------------------
	.section	.nv.callgraph,"",@"SHT_CUDA_CALLGRAPH"
	.align	4
	.sectionentsize	8
	.align		4
        /*0000*/ 	.word	0x00000000
	.align		4
        /*0004*/ 	.word	0xffffffff
	.align		4
        /*0008*/ 	.word	0x00000000
	.align		4
        /*000c*/ 	.word	0xfffffffe
	.align		4
        /*0010*/ 	.word	0x00000000
	.align		4
        /*0014*/ 	.word	0xfffffffd
	.align		4
        /*0018*/ 	.word	0x00000000
	.align		4
        /*001c*/ 	.word	0xfffffffc


//--------------------- .text._Z11scale_arrayPfif --------------------------
	.section	.text._Z11scale_arrayPfif,"ax",@progbits
	.align	128
        .global         _Z11scale_arrayPfif
        .type           _Z11scale_arrayPfif,@function
        .size           _Z11scale_arrayPfif,(.L_x_25 - _Z11scale_arrayPfif)
        .other          _Z11scale_arrayPfif,@"STO_CUDA_ENTRY STV_DEFAULT"
_Z11scale_arrayPfif:
.text._Z11scale_arrayPfif:
[----:B------:R-:W-:Y:S01]  /*0000*/  LDC R1, c[0x0][0x37c] ;  /* 0x0000df00ff017b82 */ /* 0x000fe20000000800 */
[----:B------:R-:W0:Y:S07]  /*0010*/  S2R R0, SR_TID.X ;  /* 0x0000000000007919 */ /* 0x000e2e0000002100 */
[----:B------:R-:W0:Y:S01]  /*0020*/  S2UR UR4, SR_CTAID.X ;  /* 0x00000000000479c3 */ /* 0x000e220000002500 */
[----:B------:R-:W1:Y:S07]  /*0030*/  LDCU UR5, c[0x0][0x388] ;  /* 0x00007100ff0577ac */ /* 0x000e6e0008000800 */
[----:B------:R-:W0:Y:S02]  /*0040*/  LDC R5, c[0x0][0x360] ;  /* 0x0000d800ff057b82 */ /* 0x000e240000000800 */
[----:B0-----:R-:W-:-:S05]  /*0050*/  IMAD R5, R5, UR4, R0 ;  /* 0x0000000405057c24 */ /* 0x001fca000f8e0200 */
[----:B-1----:R-:W-:-:S13]  /*0060*/  ISETP.GE.AND P0, PT, R5, UR5, PT ;  /* 0x0000000505007c0c */ /* 0x002fda000bf06270 */
[----:B------:R-:W-:Y:S05]  /*0070*/  @P0 EXIT ;  /* 0x000000000000094d */ /* 0x000fea0003800000 */
[----:B------:R-:W0:Y:S01]  /*0080*/  LDC.64 R2, c[0x0][0x380] ;  /* 0x0000e000ff027b82 */ /* 0x000e220000000a00 */
[----:B------:R-:W1:Y:S01]  /*0090*/  LDCU.64 UR4, c[0x0][0x358] ;  /* 0x00006b00ff0477ac */ /* 0x000e620008000a00 */
[----:B------:R-:W2:Y:S01]  /*00a0*/  LDCU UR6, c[0x0][0x38c] ;  /* 0x00007180ff0677ac */ /* 0x000ea20008000800 */
[----:B0-----:R-:W-:-:S05]  /*00b0*/  IMAD.WIDE R2, R5, 0x4, R2 ;  /* 0x0000000405027825 */ /* 0x001fca00078e0202 */
[----:B-1----:R-:W3:Y:S02]  /*00c0*/  LDG.E R0, desc[UR4][R2.64] ;  /* 0x0000000402007981 */ /* 0x002ee4000c1e1900 */
[----:B---3--:R-:W-:-:S04]  /*00d0*/  FADD R0, R0, -0.5 ;  /* 0xbf00000000007421 */ /* 0x008fc80000000000 */
[----:B--2---:R-:W-:-:S05]  /*00e0*/  FMUL R5, R0, UR6 ;  /* 0x0000000600057c20 */ /* 0x004fca0008400000 */
[----:B------:R-:W-:Y:S01]  /*00f0*/  STG.E desc[UR4][R2.64], R5 ;  /* 0x0000000502007986 */ /* 0x000fe2000c101904 */
[----:B------:R-:W-:Y:S05]  /*0100*/  EXIT ;  /* 0x000000000000794d */ /* 0x000fea0003800000 */
.L_x_0:
[----:B------:R-:W-:-:S00]  /*0110*/  BRA `(.L_x_0) ;  /* 0xfffffffc00fc7947 */ /* 0x000fc0000383ffff */
[----:B------:R-:W-:-:S00]  /*0120*/  NOP ;  /* 0x0000000000007918 */ /* 0x000fc00000000000 */
        /* <DEDUP_REMOVED lines=13> */
.L_x_25:


//--------------------- .text._Z12forward_passPfS_S_S_S_S_S_iiii --------------------------
	.section	.text._Z12forward_passPfS_S_S_S_S_S_iiii,"ax",@progbits
	.align	128
        .global         _Z12forward_passPfS_S_S_S_S_S_iiii
        .type           _Z12forward_passPfS_S_S_S_S_S_iiii,@function
        .size           _Z12forward_passPfS_S_S_S_S_S_iiii,(.L_x_26 - _Z12forward_passPfS_S_S_S_S_S_iiii)
        .other          _Z12forward_passPfS_S_S_S_S_S_iiii,@"STO_CUDA_ENTRY STV_DEFAULT"
_Z12forward_passPfS_S_S_S_S_S_iiii:
.text._Z12forward_passPfS_S_S_S_S_S_iiii:
[----:B------:R-:W-:Y:S01]  /*0000*/  LDC R1, c[0x0][0x37c] ;  /* 0x0000df00ff017b82 */ /* 0x000fe20000000800 */
[----:B------:R-:W0:Y:S07]  /*0010*/  S2R R3, SR_TID.X ;  /* 0x0000000000037919 */ /* 0x000e2e0000002100 */
[----:B------:R-:W0:Y:S01]  /*0020*/  S2UR UR4, SR_CTAID.X ;  /* 0x00000000000479c3 */ /* 0x000e220000002500 */
[----:B------:R-:W1:Y:S01]  /*0030*/  LDCU.64 UR10, c[0x0][0x358] ;  /* 0x00006b00ff0a77ac */ /* 0x000e620008000a00 */
[----:B------:R-:W-:Y:S06]  /*0040*/  BSSY.RECONVERGENT B0, `(.L_x_1) ;  /* 0x00000ba000007945 */ /* 0x000fec0003800200 */
[----:B------:R-:W0:Y:S08]  /*0050*/  LDC R0, c[0x0][0x360] ;  /* 0x0000d800ff007b82 */ /* 0x000e300000000800 */
[----:B------:R-:W2:Y:S08]  /*0060*/  S2UR UR12, SR_CTAID.Y ;  /* 0x00000000000c79c3 */ /* 0x000eb00000002600 */
[----:B------:R-:W2:Y:S08]  /*0070*/  LDC R2, c[0x0][0x3c4] ;  /* 0x0000f100ff027b82 */ /* 0x000eb00000000800 */
[----:B------:R-:W3:Y:S01]  /*0080*/  LDC R7, c[0x0][0x3bc] ;  /* 0x0000ef00ff077b82 */ /* 0x000ee20000000800 */
[----:B0-----:R-:W-:Y:S01]  /*0090*/  IMAD R0, R0, UR4, R3 ;  /* 0x0000000400007c24 */ /* 0x001fe2000f8e0203 */
[----:B--2---:R-:W-:-:S04]  /*00a0*/  ISETP.LE.AND P0, PT, R2, UR12, PT ;  /* 0x0000000c02007c0c */ /* 0x004fc8000bf03270 */
[----:B---3--:R-:W-:-:S13]  /*00b0*/  ISETP.GE.OR P1, PT, R0, R7, P0 ;  /* 0x000000070000720c */ /* 0x008fda0000726670 */
[----:B-1----:R-:W-:Y:S05]  /*00c0*/  @P1 BRA `(.L_x_2) ;  /* 0x0000000800c41947 */ /* 0x002fea0003800000 */
[----:B------:R-:W0:Y:S01]  /*00d0*/  LDCU UR6, c[0x0][0x3b8] ;  /* 0x00007700ff0677ac */ /* 0x000e220008000800 */
[----:B------:R-:W-:Y:S01]  /*00e0*/  HFMA2 R14, -RZ, RZ, 0, 0 ;  /* 0x00000000ff0e7431 */ /* 0x000fe200000001ff */
[----:B0-----:R-:W-:-:S09]  /*00f0*/  UISETP.GE.AND UP0, UPT, UR6, 0x1, UPT ;  /* 0x000000010600788c */ /* 0x001fd2000bf06270 */
[----:B------:R-:W-:Y:S05]  /*0100*/  BRA.U !UP0, `(.L_x_3) ;  /* 0x0000000908907547 */ /* 0x000fea000b800000 */
[----:B------:R-:W-:Y:S02]  /*0110*/  UISETP.GE.U32.AND UP1, UPT, UR6, 0x10, UPT ;  /* 0x000000100600788c */ /* 0x000fe4000bf26070 */
[----:B------:R-:W-:Y:S01]  /*0120*/  IMAD R6, R0, UR6, RZ ;  /* 0x0000000600067c24 */ /* 0x000fe2000f8e02ff */
[----:B------:R-:W-:Y:S01]  /*0130*/  ULOP3.LUT UR8, UR6, 0xf, URZ, 0xc0, !UPT ;  /* 0x0000000f06087892 */ /* 0x000fe2000f8ec0ff */
[----:B------:R-:W-:Y:S01]  /*0140*/  MOV R14, RZ ;  /* 0x000000ff000e7202 */ /* 0x000fe20000000f00 */
[----:B------:R-:W-:Y:S01]  /*0150*/  UIMAD UR7, UR12, UR6, URZ ;  /* 0x000000060c0772a4 */ /* 0x000fe2000f8e02ff */
[----:B------:R-:W-:Y:S01]  /*0160*/  MOV R9, RZ ;  /* 0x000000ff00097202 */ /* 0x000fe20000000f00 */
[----:B------:R-:W-:Y:S02]  /*0170*/  UISETP.NE.AND UP0, UPT, UR8, URZ, UPT ;  /* 0x000000ff0800728c */ /* 0x000fe4000bf05270 */
[----:B------:R-:W-:Y:S09]  /*0180*/  BRA.U !UP1, `(.L_x_4) ;  /* 0x00000005090c7547 */ /* 0x000ff2000b800000 */
[----:B------:R-:W0:Y:S01]  /*0190*/  LDCU.64 UR4, c[0x0][0x380] ;  /* 0x00007000ff0477ac */ /* 0x000e220008000a00 */
[----:B------:R-:W-:Y:S02]  /*01a0*/  MOV R14, RZ ;  /* 0x000000ff000e7202 */ /* 0x000fe40000000f00 */
[----:B------:R-:W-:Y:S01]  /*01b0*/  MOV R8, R6 ;  /* 0x0000000600087202 */ /* 0x000fe20000000f00 */
[----:B------:R-:W-:-:S06]  /*01c0*/  ULOP3.LUT UR9, UR6, 0x7ffffff0, URZ, 0xc0, !UPT ;  /* 0x7ffffff006097892 */ /* 0x000fcc000f8ec0ff */
[----:B------:R-:W-:Y:S01]  /*01d0*/  MOV R9, UR9 ;  /* 0x0000000900097c02 */ /* 0x000fe20008000f00 */
[----:B0-----:R-:W-:-:S04]  /*01e0*/  UIMAD.WIDE.U32 UR4, UR7, 0x4, UR4 ;  /* 0x00000004070478a5 */ /* 0x001fc8000f8e0004 */
[----:B------:R-:W-:-:S04]  /*01f0*/  UIADD3 UR13, UP1, UPT, UR4, 0x20, URZ ;  /* 0x00000020040d7890 */ /* 0x000fc8000ff3e0ff */
[----:B------:R-:W-:Y:S02]  /*0200*/  UIADD3.X UR4, UPT, UPT, URZ, UR5, URZ, UP1, !UPT ;  /* 0x00000005ff047290 */ /* 0x000fe40008ffe4ff */
[----:B------:R-:W-:Y:S01]  /*0210*/  MOV R2, UR13 ;  /* 0x0000000d00027c02 */ /* 0x000fe20008000f00 */
[----:B------:R-:W-:-:S03]  /*0220*/  UIADD3 UR5, UPT, UPT, -UR9, URZ, URZ ;  /* 0x000000ff09057290 */ /* 0x000fc6000fffe1ff */
[----:B------:R-:W-:-:S09]  /*0230*/  MOV R3, UR4 ;  /* 0x0000000400037c02 */ /* 0x000fd20008000f00 */
.L_x_5:
[----:B------:R-:W0:Y:S01]  /*0240*/  LDC.64 R4, c[0x0][0x388] ;  /* 0x0000e200ff047b82 */ /* 0x000e220000000a00 */
[----:B------:R-:W2:Y:S04]  /*0250*/  LDG.E R16, desc[UR10][R2.64+-0x20] ;  /* 0xffffe00a02107981 */ /* 0x000ea8000c1e1900 */
[----:B------:R-:W3:Y:S04]  /*0260*/  LDG.E R24, desc[UR10][R2.64+-0x1c] ;  /* 0xffffe40a02187981 */ /* 0x000ee8000c1e1900 */
[----:B------:R-:W4:Y:S04]  /*0270*/  LDG.E R18, desc[UR10][R2.64+-0x18] ;  /* 0xffffe80a02127981 */ /* 0x000f28000c1e1900 */
[----:B------:R-:W5:Y:S04]  /*0280*/  LDG.E R20, desc[UR10][R2.64+-0x14] ;  /* 0xffffec0a02147981 */ /* 0x000f68000c1e1900 */
[----:B------:R-:W5:Y:S04]  /*0290*/  LDG.E R22, desc[UR10][R2.64+-0x10] ;  /* 0xfffff00a02167981 */ /* 0x000f68000c1e1900 */
[----:B------:R-:W5:Y:S01]  /*02a0*/  LDG.E R10, desc[UR10][R2.64+-0xc] ;  /* 0xfffff40a020a7981 */ /* 0x000f62000c1e1900 */
[----:B0-----:R-:W-:-:S03]  /*02b0*/  IMAD.WIDE R4, R8, 0x4, R4 ;  /* 0x0000000408047825 */ /* 0x001fc600078e0204 */
[----:B------:R-:W5:Y:S04]  /*02c0*/  LDG.E R12, desc[UR10][R2.64+-0x8] ;  /* 0xfffff80a020c7981 */ /* 0x000f68000c1e1900 */
[----:B------:R-:W2:Y:S04]  /*02d0*/  LDG.E R15, desc[UR10][R4.64] ;  /* 0x0000000a040f7981 */ /* 0x000ea8000c1e1900 */
[----:B------:R-:W3:Y:S04]  /*02e0*/  LDG.E R17, desc[UR10][R4.64+0x4] ;  /* 0x0000040a04117981 */ /* 0x000ee8000c1e1900 */
[----:B------:R-:W4:Y:S04]  /*02f0*/  LDG.E R19, desc[UR10][R4.64+0x8] ;  /* 0x0000080a04137981 */ /* 0x000f28000c1e1900 */
[----:B------:R-:W5:Y:S04]  /*0300*/  LDG.E R21, desc[UR10][R4.64+0xc] ;  /* 0x00000c0a04157981 */ /* 0x000f68000c1e1900 */
[----:B------:R-:W5:Y:S04]  /*0310*/  LDG.E R23, desc[UR10][R4.64+0x10] ;  /* 0x0000100a04177981 */ /* 0x000f68000c1e1900 */
[----:B------:R-:W5:Y:S04]  /*0320*/  LDG.E R11, desc[UR10][R4.64+0x14] ;  /* 0x0000140a040b7981 */ /* 0x000f68000c1e1900 */
[----:B------:R-:W5:Y:S04]  /*0330*/  LDG.E R13, desc[UR10][R4.64+0x18] ;  /* 0x0000180a040d7981 */ /* 0x000f68000c1e1900 */
[----:B------:R-:W5:Y:S04]  /*0340*/  LDG.E R25, desc[UR10][R2.64+0x14] ;  /* 0x0000140a02197981 */ /* 0x000f68000c1e1900 */
[----:B------:R-:W5:Y:S04]  /*0350*/  LDG.E R26, desc[UR10][R4.64+0x3c] ;  /* 0x00003c0a041a7981 */ /* 0x000f68000c1e1900 */
[----:B------:R-:W5:Y:S01]  /*0360*/  LDG.E R27, desc[UR10][R2.64+0x1c] ;  /* 0x00001c0a021b7981 */ /* 0x000f62000c1e1900 */
[----:B--2---:R-:W-:-:S03]  /*0370*/  FFMA R16, R15, R16, R14 ;  /* 0x000000100f107223 */ /* 0x004fc6000000000e */
[----:B------:R-:W2:Y:S01]  /*0380*/  LDG.E R15, desc[UR10][R2.64+-0x4] ;  /* 0xfffffc0a020f7981 */ /* 0x000ea2000c1e1900 */
[----:B---3--:R-:W-:-:S03]  /*0390*/  FFMA R24, R17, R24, R16 ;  /* 0x0000001811187223 */ /* 0x008fc60000000010 */
[----:B------:R-:W2:Y:S01]  /*03a0*/  LDG.E R14, desc[UR10][R4.64+0x1c] ;  /* 0x00001c0a040e7981 */ /* 0x000ea2000c1e1900 */
[----:B----4-:R-:W-:-:S03]  /*03b0*/  FFMA R24, R19, R18, R24 ;  /* 0x0000001213187223 */ /* 0x010fc60000000018 */
[----:B------:R-:W3:Y:S04]  /*03c0*/  LDG.E R16, desc[UR10][R2.64] ;  /* 0x0000000a02107981 */ /* 0x000ee8000c1e1900 */
[----:B------:R-:W3:Y:S01]  /*03d0*/  LDG.E R17, desc[UR10][R4.64+0x20] ;  /* 0x0000200a04117981 */ /* 0x000ee2000c1e1900 */
[----:B-----5:R-:W-:-:S03]  /*03e0*/  FFMA R24, R21, R20, R24 ;  /* 0x0000001415187223 */ /* 0x020fc60000000018 */
[----:B------:R-:W4:Y:S04]  /*03f0*/  LDG.E R19, desc[UR10][R2.64+0x4] ;  /* 0x0000040a02137981 */ /* 0x000f28000c1e1900 */
[----:B------:R-:W4:Y:S01]  /*0400*/  LDG.E R18, desc[UR10][R4.64+0x24] ;  /* 0x0000240a04127981 */ /* 0x000f22000c1e1900 */
[----:B------:R-:W-:-:S03]  /*0410*/  FFMA R24, R23, R22, R24 ;  /* 0x0000001617187223 */ /* 0x000fc60000000018 */
[----:B------:R-:W5:Y:S04]  /*0420*/  LDG.E R21, desc[UR10][R2.64+0x8] ;  /* 0x0000080a02157981 */ /* 0x000f68000c1e1900 */
[----:B------:R-:W5:Y:S01]  /*0430*/  LDG.E R20, desc[UR10][R4.64+0x28] ;  /* 0x0000280a04147981 */ /* 0x000f62000c1e1900 */
[----:B------:R-:W-:-:S03]  /*0440*/  FFMA R24, R11, R10, R24 ;  /* 0x0000000a0b187223 */ /* 0x000fc60000000018 */
[----:B------:R-:W5:Y:S04]  /*0450*/  LDG.E R23, desc[UR10][R2.64+0xc] ;  /* 0x00000c0a02177981 */ /* 0x000f68000c1e1900 */
[----:B------:R-:W5:Y:S01]  /*0460*/  LDG.E R22, desc[UR10][R4.64+0x2c] ;  /* 0x00002c0a04167981 */ /* 0x000f62000c1e1900 */
[----:B------:R-:W-:-:S03]  /*0470*/  FFMA R29, R13, R12, R24 ;  /* 0x0000000c0d1d7223 */ /* 0x000fc60000000018 */
[----:B------:R-:W5:Y:S04]  /*0480*/  LDG.E R10, desc[UR10][R2.64+0x10] ;  /* 0x0000100a020a7981 */ /* 0x000f68000c1e1900 */
[----:B------:R-:W5:Y:S04]  /*0490*/  LDG.E R11, desc[UR10][R4.64+0x30] ;  /* 0x0000300a040b7981 */ /* 0x000f68000c1e1900 */
[----:B------:R-:W5:Y:S04]  /*04a0*/  LDG.E R24, desc[UR10][R4.64+0x34] ;  /* 0x0000340a04187981 */ /* 0x000f68000c1e1900 */
[----:B------:R0:W5:Y:S04]  /*04b0*/  LDG.E R12, desc[UR10][R2.64+0x18] ;  /* 0x0000180a020c7981 */ /* 0x000168000c1e1900 */
[----:B------:R-:W5:Y:S01]  /*04c0*/  LDG.E R13, desc[UR10][R4.64+0x38] ;  /* 0x0000380a040d7981 */ /* 0x000f62000c1e1900 */
[----:B------:R-:W-:-:S04]  /*04d0*/  UIADD3 UR5, UPT, UPT, UR5, 0x10, URZ ;  /* 0x0000001005057890 */ /* 0x000fc8000fffe0ff */
[----:B------:R-:W-:Y:S01]  /*04e0*/  UISETP.NE.AND UP1, UPT, UR5, URZ, UPT ;  /* 0x000000ff0500728c */ /* 0x000fe2000bf25270 */
[----:B0-----:R-:W-:Y:S02]  /*04f0*/  IADD3 R2, P1, PT, R2, 0x40, RZ ;  /* 0x0000004002027810 */ /* 0x001fe40007f3e0ff */
[----:B------:R-:W-:Y:S02]  /*0500*/  IADD3 R8, PT, PT, R8, 0x10, RZ ;  /* 0x0000001008087810 */ /* 0x000fe40007ffe0ff */
[----:B------:R-:W-:Y:S01]  /*0510*/  IADD3.X R3, PT, PT, RZ, R3, RZ, P1, !PT ;  /* 0x00000003ff037210 */ /* 0x000fe20000ffe4ff */
[----:B--2---:R-:W-:-:S04]  /*0520*/  FFMA R14, R14, R15, R29 ;  /* 0x0000000f0e0e7223 */ /* 0x004fc8000000001d */
[----:B---3--:R-:W-:-:S04]  /*0530*/  FFMA R17, R17, R16, R14 ;  /* 0x0000001011117223 */ /* 0x008fc8000000000e */
[----:B----4-:R-:W-:-:S04]  /*0540*/  FFMA R17, R18, R19, R17 ;  /* 0x0000001312117223 */ /* 0x010fc80000000011 */
[----:B-----5:R-:W-:-:S04]  /*0550*/  FFMA R17, R20, R21, R17 ;  /* 0x0000001514117223 */ /* 0x020fc80000000011 */
[----:B------:R-:W-:-:S04]  /*0560*/  FFMA R22, R22, R23, R17 ;  /* 0x0000001716167223 */ /* 0x000fc80000000011 */
[----:B------:R-:W-:-:S04]  /*0570*/  FFMA R11, R11, R10, R22 ;  /* 0x0000000a0b0b7223 */ /* 0x000fc80000000016 */
[----:B------:R-:W-:-:S04]  /*0580*/  FFMA R24, R24, R25, R11 ;  /* 0x0000001918187223 */ /* 0x000fc8000000000b */
[----:B------:R-:W-:-:S04]  /*0590*/  FFMA R13, R13, R12, R24 ;  /* 0x0000000c0d0d7223 */ /* 0x000fc80000000018 */
[----:B------:R-:W-:Y:S01]  /*05a0*/  FFMA R14, R26, R27, R13 ;  /* 0x0000001b1a0e7223 */ /* 0x000fe2000000000d */
[----:B------:R-:W-:Y:S06]  /*05b0*/  BRA.U UP1, `(.L_x_5) ;  /* 0xfffffffd01207547 */ /* 0x000fec000b83ffff */
.L_x_4:
[----:B------:R-:W-:Y:S05]  /*05c0*/  BRA.U !UP0, `(.L_x_3) ;  /* 0x0000000508607547 */ /* 0x000fea000b800000 */
[----:B------:R-:W-:Y:S02]  /*05d0*/  UISETP.GE.U32.AND UP0, UPT, UR8, 0x8, UPT ;  /* 0x000000080800788c */ /* 0x000fe4000bf06070 */
[----:B------:R-:W-:-:S04]  /*05e0*/  ULOP3.LUT UR5, UR6, 0x7, URZ, 0xc0, !UPT ;  /* 0x0000000706057892 */ /* 0x000fc8000f8ec0ff */
[----:B------:R-:W-:-:S03]  /*05f0*/  UISETP.NE.AND UP1, UPT, UR5, URZ, UPT ;  /* 0x000000ff0500728c */ /* 0x000fc6000bf25270 */
[----:B------:R-:W-:Y:S08]  /*0600*/  BRA.U !UP0, `(.L_x_6) ;  /* 0x0000000108907547 */ /* 0x000ff0000b800000 */
[----:B------:R-:W0:Y:S01]  /*0610*/  LDC.64 R10, c[0x0][0x380] ;  /* 0x0000e000ff0a7b82 */ /* 0x000e220000000a00 */
[C---:B------:R-:W-:Y:S02]  /*0620*/  IADD3 R15, PT, PT, R9.reuse, UR7, RZ ;  /* 0x00000007090f7c10 */ /* 0x040fe4000fffe0ff */
[----:B------:R-:W-:Y:S02]  /*0630*/  IADD3 R8, P1, PT, R9, UR7, RZ ;  /* 0x0000000709087c10 */ /* 0x000fe4000ff3e0ff */
[----:B------:R-:W-:Y:S02]  /*0640*/  IADD3 R13, PT, PT, R6, R9, RZ ;  /* 0x00000009060d7210 */ /* 0x000fe40007ffe0ff */
[----:B------:R-:W-:Y:S01]  /*0650*/  IADD3.X R12, PT, PT, RZ, RZ, RZ, P1, !PT ;  /* 0x000000ffff0c7210 */ /* 0x000fe20000ffe4ff */
[----:B------:R-:W1:Y:S08]  /*0660*/  LDC.64 R2, c[0x0][0x380] ;  /* 0x0000e000ff027b82 */ /* 0x000e700000000a00 */
[----:B------:R-:W2:Y:S01]  /*0670*/  LDC.64 R4, c[0x0][0x388] ;  /* 0x0000e200ff047b82 */ /* 0x000ea20000000a00 */
[----:B0-----:R-:W-:-:S05]  /*0680*/  IMAD.WIDE.U32 R10, R15, 0x4, R10 ;  /* 0x000000040f0a7825 */ /* 0x001fca00078e000a */
[----:B------:R-:W3:Y:S01]  /*0690*/  LDG.E R16, desc[UR10][R10.64] ;  /* 0x0000000a0a107981 */ /* 0x000ee2000c1e1900 */
[----:B-1----:R-:W-:-:S04]  /*06a0*/  LEA R2, P1, R8, R2, 0x2 ;  /* 0x0000000208027211 */ /* 0x002fc800078210ff */
[----:B------:R-:W-:Y:S01]  /*06b0*/  LEA.HI.X R3, R8, R3, R12, 0x2, P1 ;  /* 0x0000000308037211 */ /* 0x000fe200008f140c */
[----:B--2---:R-:W-:-:S04]  /*06c0*/  IMAD.WIDE R4, R13, 0x4, R4 ;  /* 0x000000040d047825 */ /* 0x004fc800078e0204 */
[----:B------:R-:W2:Y:S04]  /*06d0*/  LDG.E R17, desc[UR10][R2.64+0x4] ;  /* 0x0000040a02117981 */ /* 0x000ea8000c1e1900 */
[----:B------:R-:W3:Y:S04]  /*06e0*/  LDG.E R15, desc[UR10][R4.64] ;  /* 0x0000000a040f7981 */ /* 0x000ee8000c1e1900 */
[----:B------:R-:W2:Y:S04]  /*06f0*/  LDG.E R18, desc[UR10][R4.64+0x4] ;  /* 0x0000040a04127981 */ /* 0x000ea8000c1e1900 */
[----:B------:R-:W4:Y:S04]  /*0700*/  LDG.E R20, desc[UR10][R4.64+0x8] ;  /* 0x0000080a04147981 */ /* 0x000f28000c1e1900 */
[----:B------:R-:W4:Y:S04]  /*0710*/  LDG.E R19, desc[UR10][R2.64+0x8] ;  /* 0x0000080a02137981 */ /* 0x000f28000c1e1900 */
[----:B------:R-:W5:Y:S04]  /*0720*/  LDG.E R22, desc[UR10][R4.64+0xc] ;  /* 0x00000c0a04167981 */ /* 0x000f68000c1e1900 */
        /* <DEDUP_REMOVED lines=8> */
[----:B------:R-:W5:Y:S01]  /*07b0*/  LDG.E R25, desc[UR10][R2.64+0x1c] ;  /* 0x00001c0a02197981 */ /* 0x000f62000c1e1900 */
[----:B------:R-:W-:Y:S01]  /*07c0*/  IADD3 R9, PT, PT, R9, 0x8, RZ ;  /* 0x0000000809097810 */ /* 0x000fe20007ffe0ff */
[----:B---3--:R-:W-:-:S04]  /*07d0*/  FFMA R15, R15, R16, R14 ;  /* 0x000000100f0f7223 */ /* 0x008fc8000000000e */
[----:B--2---:R-:W-:-:S04]  /*07e0*/  FFMA R15, R18, R17, R15 ;  /* 0x00000011120f7223 */ /* 0x004fc8000000000f */
[----:B----4-:R-:W-:-:S04]  /*07f0*/  FFMA R15, R20, R19, R15 ;  /* 0x00000013140f7223 */ /* 0x010fc8000000000f */
[----:B-----5:R-:W-:-:S04]  /*0800*/  FFMA R15, R22, R21, R15 ;  /* 0x00000015160f7223 */ /* 0x020fc8000000000f */
[----:B------:R-:W-:-:S04]  /*0810*/  FFMA R15, R24, R23, R15 ;  /* 0x00000017180f7223 */ /* 0x000fc8000000000f */
[----:B------:R-:W-:-:S04]  /*0820*/  FFMA R13, R12, R13, R15 ;  /* 0x0000000d0c0d7223 */ /* 0x000fc8000000000f */
[----:B------:R-:W-:-:S04]  /*0830*/  FFMA R11, R8, R11, R13 ;  /* 0x0000000b080b7223 */ /* 0x000fc8000000000d */
[----:B------:R-:W-:-:S07]  /*0840*/  FFMA R14, R10, R25, R11 ;  /* 0x000000190a0e7223 */ /* 0x000fce000000000b */
.L_x_6:
        /* <DEDUP_REMOVED lines=12> */
[----:B0-----:R-:W-:-:S06]  /*0910*/  IMAD.WIDE.U32 R10, R15, 0x4, R10 ;  /* 0x000000040f0a7825 */ /* 0x001fcc00078e000a */
        /* <DEDUP_REMOVED lines=10> */
[----:B------:R-:W5:Y:S01]  /*09c0*/  LDG.E R18, desc[UR10][R2.64+0xc] ;  /* 0x00000c0a02127981 */ /* 0x000f62000c1e1900 */
[----:B------:R-:W-:Y:S01]  /*09d0*/  IADD3 R9, PT, PT, R9, 0x4, RZ ;  /* 0x0000000409097810 */ /* 0x000fe20007ffe0ff */
[----:B---3--:R-:W-:-:S04]  /*09e0*/  FFMA R13, R13, R10, R14 ;  /* 0x0000000a0d0d7223 */ /* 0x008fc8000000000e */
[----:B--2---:R-:W-:-:S04]  /*09f0*/  FFMA R8, R8, R12, R13 ;  /* 0x0000000c08087223 */ /* 0x004fc8000000000d */
[----:B----4-:R-:W-:-:S04]  /*0a00*/  FFMA R8, R15, R16, R8 ;  /* 0x000000100f087223 */ /* 0x010fc80000000008 */
[----:B-----5:R-:W-:-:S07]  /*0a10*/  FFMA R14, R17, R18, R8 ;  /* 0x00000012110e7223 */ /* 0x020fce0000000008 */
.L_x_7:
[----:B------:R-:W-:Y:S05]  /*0a20*/  BRA.U !UP1, `(.L_x_3) ;  /* 0x0000000109487547 */ /* 0x000fea000b800000 */
[----:B------:R-:W0:Y:S01]  /*0a30*/  LDC.64 R4, c[0x0][0x380] ;  /* 0x0000e000ff047b82 */ /* 0x000e220000000a00 */
[----:B------:R-:W-:Y:S01]  /*0a40*/  IADD3 R11, PT, PT, R9, UR7, RZ ;  /* 0x00000007090b7c10 */ /* 0x000fe2000fffe0ff */
[----:B------:R-:W-:-:S06]  /*0a50*/  UIADD3 UR4, UPT, UPT, -UR4, URZ, URZ ;  /* 0x000000ff04047290 */ /* 0x000fcc000fffe1ff */
[----:B------:R-:W1:Y:S01]  /*0a60*/  LDC.64 R2, c[0x0][0x388] ;  /* 0x0000e200ff027b82 */ /* 0x000e620000000a00 */
[----:B0-----:R-:W-:Y:S01]  /*0a70*/  IMAD.WIDE.U32 R4, R11, 0x4, R4 ;  /* 0x000000040b047825 */ /* 0x001fe200078e0004 */
[----:B------:R-:W-:Y:S02]  /*0a80*/  IADD3 R11, PT, PT, R6, R9, RZ ;  /* 0x00000009060b7210 */ /* 0x000fe40007ffe0ff */
[----:B------:R-:W-:Y:S02]  /*0a90*/  MOV R8, R4 ;  /* 0x0000000400087202 */ /* 0x000fe40000000f00 */
[----:B------:R-:W-:-:S07]  /*0aa0*/  MOV R9, R5 ;  /* 0x0000000500097202 */ /* 0x000fce0000000f00 */
.L_x_8:
[----:B-1----:R-:W-:Y:S01]  /*0ab0*/  IMAD.WIDE R4, R11, 0x4, R2 ;  /* 0x000000040b047825 */ /* 0x002fe200078e0202 */
[----:B------:R0:W2:Y:S05]  /*0ac0*/  LDG.E R6, desc[UR10][R8.64] ;  /* 0x0000000a08067981 */ /* 0x0000aa000c1e1900 */
[----:B------:R-:W2:Y:S01]  /*0ad0*/  LDG.E R5, desc[UR10][R4.64] ;  /* 0x0000000a04057981 */ /* 0x000ea2000c1e1900 */
[----:B------:R-:W-:-:S04]  /*0ae0*/  UIADD3 UR4, UPT, UPT, UR4, 0x1, URZ ;  /* 0x0000000104047890 */ /* 0x000fc8000fffe0ff */
[----:B------:R-:W-:Y:S01]  /*0af0*/  UISETP.NE.AND UP0, UPT, UR4, URZ, UPT ;  /* 0x000000ff0400728c */ /* 0x000fe2000bf05270 */
[----:B0-----:R-:W-:Y:S02]  /*0b00*/  IADD3 R8, P1, PT, R8, 0x4, RZ ;  /* 0x0000000408087810 */ /* 0x001fe40007f3e0ff */
[----:B------:R-:W-:Y:S02]  /*0b10*/  IADD3 R11, PT, PT, R11, 0x1, RZ ;  /* 0x000000010b0b7810 */ /* 0x000fe40007ffe0ff */
[----:B------:R-:W-:Y:S01]  /*0b20*/  IADD3.X R9, PT, PT, RZ, R9, RZ, P1, !PT ;  /* 0x00000009ff097210 */ /* 0x000fe20000ffe4ff */
[----:B--2---:R-:W-:-:S03]  /*0b30*/  FFMA R14, R5, R6, R14 ;  /* 0x00000006050e7223 */ /* 0x004fc6000000000e */
[----:B------:R-:W-:Y:S05]  /*0b40*/  BRA.U UP0, `(.L_x_8) ;  /* 0xfffffffd00d87547 */ /* 0x000fea000b83ffff */
.L_x_3:
[----:B------:R-:W0:Y:S08]  /*0b50*/  LDC.64 R2, c[0x0][0x390] ;  /* 0x0000e400ff027b82 */ /* 0x000e300000000a00 */
[----:B------:R-:W1:Y:S01]  /*0b60*/  LDC.64 R4, c[0x0][0x398] ;  /* 0x0000e600ff047b82 */ /* 0x000e620000000a00 */
[----:B0-----:R-:W-:-:S06]  /*0b70*/  IMAD.WIDE R2, R0, 0x4, R2 ;  /* 0x0000000400027825 */ /* 0x001fcc00078e0202 */
[----:B------:R-:W2:Y:S01]  /*0b80*/  LDG.E R3, desc[UR10][R2.64] ;  /* 0x0000000a02037981 */ /* 0x000ea2000c1e1900 */
[----:B------:R-:W-:-:S04]  /*0b90*/  IMAD R9, R7, UR12, R0 ;  /* 0x0000000c07097c24 */ /* 0x000fc8000f8e0200 */
[----:B-1----:R-:W-:-:S04]  /*0ba0*/  IMAD.WIDE R4, R9, 0x4, R4 ;  /* 0x0000000409047825 */ /* 0x002fc800078e0204 */
[----:B--2---:R-:W-:-:S05]  /*0bb0*/  FADD R14, R3, R14 ;  /* 0x0000000e030e7221 */ /* 0x004fca0000000000 */
[----:B------:R-:W-:-:S05]  /*0bc0*/  FMNMX R9, RZ, R14, !PT ;  /* 0x0000000eff097209 */ /* 0x000fca0007800000 */
[----:B------:R0:W-:Y:S02]  /*0bd0*/  STG.E desc[UR10][R4.64], R9 ;  /* 0x0000000904007986 */ /* 0x0001e4000c10190a */
.L_x_2:
[----:B------:R-:W-:Y:S05]  /*0be0*/  BSYNC.RECONVERGENT B0 ;  /* 0x0000000000007941 */ /* 0x000fea0003800200 */
.L_x_1:
[----:B0-----:R-:W0:Y:S08]  /*0bf0*/  LDC R9, c[0x0][0x3c0] ;  /* 0x0000f000ff097b82 */ /* 0x001e300000000800 */
[----:B------:R-:W-:Y:S01]  /*0c00*/  BAR.SYNC.DEFER_BLOCKING 0x0 ;  /* 0x0000000000007b1d */ /* 0x000fe20000010000 */
[----:B0-----:R-:W-:-:S13]  /*0c10*/  ISETP.GE.OR P0, PT, R0, R9, P0 ;  /* 0x000000090000720c */ /* 0x001fda0000706670 */
[----:B------:R-:W-:Y:S05]  /*0c20*/  @P0 EXIT ;  /* 0x000000000000094d */ /* 0x000fea0003800000 */
[----:B------:R-:W-:Y:S01]  /*0c30*/  ISETP.GE.AND P0, PT, R7, 0x1, PT ;  /* 0x000000010700780c */ /* 0x000fe20003f06270 */
[----:B------:R-:W-:-:S12]  /*0c40*/  HFMA2 R13, -RZ, RZ, 0, 0 ;  /* 0x00000000ff0d7431 */ /* 0x000fd800000001ff */
[----:B------:R-:W-:Y:S05]  /*0c50*/  @!P0 BRA `(.L_x_9) ;  /* 0x00000008009c8947 */ /* 0x000fea0003800000 */
[C---:B------:R-:W-:Y:S01]  /*0c60*/  ISETP.GE.U32.AND P1, PT, R7.reuse, 0x10, PT ;  /* 0x000000100700780c */ /* 0x040fe20003f26070 */
[----:B------:R-:W-:Y:S01]  /*0c70*/  IMAD R6, R0, R7, RZ ;  /* 0x0000000700067224 */ /* 0x000fe200078e02ff */
[C---:B------:R-:W-:Y:S01]  /*0c80*/  LOP3.LUT R23, R7.reuse, 0xf, RZ, 0xc0, !PT ;  /* 0x0000000f07177812 */ /* 0x040fe200078ec0ff */
[----:B------:R-:W-:Y:S01]  /*0c90*/  IMAD R8, R7, UR12, RZ ;  /* 0x0000000c07087c24 */ /* 0x000fe2000f8e02ff */
[----:B------:R-:W-:Y:S02]  /*0ca0*/  MOV R13, RZ ;  /* 0x000000ff000d7202 */ /* 0x000fe40000000f00 */
[----:B------:R-:W-:Y:S02]  /*0cb0*/  ISETP.NE.AND P0, PT, R23, RZ, PT ;  /* 0x000000ff1700720c */ /* 0x000fe40003f05270 */
[----:B------:R-:W-:-:S05]  /*0cc0*/  MOV R11, RZ ;  /* 0x000000ff000b7202 */ /* 0x000fca0000000f00 */
[----:B------:R-:W-:Y:S06]  /*0cd0*/  @!P1 BRA `(.L_x_10) ;  /* 0x0000000400109947 */ /* 0x000fec0003800000 */
[----:B------:R-:W0:Y:S01]  /*0ce0*/  LDC.64 R2, c[0x0][0x398] ;  /* 0x0000e600ff027b82 */ /* 0x000e220000000a00 */
[----:B------:R-:W1:Y:S01]  /*0cf0*/  LDCU.64 UR4, c[0x0][0x3a0] ;  /* 0x00007400ff0477ac */ /* 0x000e620008000a00 */
[----:B------:R-:W-:Y:S02]  /*0d00*/  LOP3.LUT R11, R7, 0x7ffffff0, RZ, 0xc0, !PT ;  /* 0x7ffffff0070b7812 */ /* 0x000fe400078ec0ff */
[----:B------:R-:W-:Y:S02]  /*0d10*/  MOV R13, RZ ;  /* 0x000000ff000d7202 */ /* 0x000fe40000000f00 */
[----:B------:R-:W-:Y:S02]  /*0d20*/  MOV R10, R6 ;  /* 0x00000006000a7202 */ /* 0x000fe40000000f00 */
[----:B------:R-:W-:Y:S01]  /*0d30*/  IADD3 R12, PT, PT, -R11, RZ, RZ ;  /* 0x000000ff0b0c7210 */ /* 0x000fe20007ffe1ff */
[----:B-1----:R-:W-:-:S04]  /*0d40*/  UIADD3 UR4, UP0, UPT, UR4, 0x20, URZ ;  /* 0x0000002004047890 */ /* 0x002fc8000ff1e0ff */
[----:B------:R-:W-:Y:S01]  /*0d50*/  UIADD3.X UR5, UPT, UPT, URZ, UR5, URZ, UP0, !UPT ;  /* 0x00000005ff057290 */ /* 0x000fe200087fe4ff */
[----:B0-----:R-:W-:-:S03]  /*0d60*/  IMAD.WIDE.U32 R2, R8, 0x4, R2 ;  /* 0x0000000408027825 */ /* 0x001fc600078e0002 */
[----:B------:R-:W-:-:S04]  /*0d70*/  IADD3 R2, P1, PT, R2, 0x20, RZ ;  /* 0x0000002002027810 */ /* 0x000fc80007f3e0ff */
[----:B------:R-:W-:-:S09]  /*0d80*/  IADD3.X R3, PT, PT, RZ, R3, RZ, P1, !PT ;  /* 0x00000003ff037210 */ /* 0x000fd20000ffe4ff */
.L_x_11:
[----:B------:R-:W-:Y:S01]  /*0d90*/  MOV R4, UR4 ;  /* 0x0000000400047c02 */ /* 0x000fe20008000f00 */
[----:B------:R-:W2:Y:S01]  /*0da0*/  LDG.E R17, desc[UR10][R2.64+-0x20] ;  /* 0xffffe00a02117981 */ /* 0x000ea2000c1e1900 */
[----:B------:R-:W-:-:S03]  /*0db0*/  MOV R5, UR5 ;  /* 0x0000000500057c02 */ /* 0x000fc60008000f00 */
[----:B------:R-:W3:Y:S01]  /*0dc0*/  LDG.E R18, desc[UR10][R2.64+-0x1c] ;  /* 0xffffe40a02127981 */ /* 0x000ee2000c1e1900 */
[----:B------:R-:W-:-:S03]  /*0dd0*/  IMAD.WIDE R4, R10, 0x4, R4 ;  /* 0x000000040a047825 */ /* 0x000fc600078e0204 */
[----:B------:R-:W4:Y:S04]  /*0de0*/  LDG.E R14, desc[UR10][R2.64+-0x18] ;  /* 0xffffe80a020e7981 */ /* 0x000f28000c1e1900 */
        /* <DEDUP_REMOVED lines=16> */
[----:B------:R-:W3:Y:S04]  /*0ef0*/  LDG.E R14, desc[UR10][R4.64+-0x4] ;  /* 0xfffffc0a040e7981 */ /* 0x000ee8000c1e1900 */
[----:B------:R-:W4:Y:S04]  /*0f00*/  LDG.E R15, desc[UR10][R2.64] ;  /* 0x0000000a020f7981 */ /* 0x000f28000c1e1900 */
[----:B------:R-:W4:Y:S01]  /*0f10*/  LDG.E R16, desc[UR10][R4.64] ;  /* 0x0000000a04107981 */ /* 0x000f22000c1e1900 */
[----:B-----5:R-:W-:-:S03]  /*0f20*/  FFMA R19, R20, R19, R27 ;  /* 0x0000001314137223 */ /* 0x020fc6000000001b */
[----:B------:R-:W5:Y:S01]  /*0f30*/  LDG.E R20, desc[UR10][R4.64+0x4] ;  /* 0x0000040a04147981 */ /* 0x000f62000c1e1900 */
[----:B------:R-:W-:-:S03]  /*0f40*/  FFMA R22, R22, R21, R19 ;  /* 0x0000001516167223 */ /* 0x000fc60000000013 */
[----:B------:R-:W5:Y:S01]  /*0f50*/  LDG.E R19, desc[UR10][R2.64+0x4] ;  /* 0x0000040a02137981 */ /* 0x000f62000c1e1900 */
[----:B------:R-:W-:-:S03]  /*0f60*/  FFMA R25, R25, R24, R22 ;  /* 0x0000001819197223 */ /* 0x000fc60000000016 */
[----:B------:R-:W5:Y:S04]  /*0f70*/  LDG.E R22, desc[UR10][R2.64+0x8] ;  /* 0x0000080a02167981 */ /* 0x000f68000c1e1900 */
[----:B------:R-:W5:Y:S04]  /*0f80*/  LDG.E R21, desc[UR10][R4.64+0x8] ;  /* 0x0000080a04157981 */ /* 0x000f68000c1e1900 */
[----:B------:R-:W5:Y:S04]  /*0f90*/  LDG.E R24, desc[UR10][R4.64+0x14] ;  /* 0x0000140a04187981 */ /* 0x000f68000c1e1900 */
[----:B------:R-:W5:Y:S01]  /*0fa0*/  LDG.E R27, desc[UR10][R2.64+0x1c] ;  /* 0x00001c0a021b7981 */ /* 0x000f62000c1e1900 */
[----:B--2---:R-:W-:-:S03]  /*0fb0*/  FFMA R25, R18, R17, R25 ;  /* 0x0000001112197223 */ /* 0x004fc60000000019 */
[----:B------:R-:W2:Y:S04]  /*0fc0*/  LDG.E R18, desc[UR10][R2.64+0xc] ;  /* 0x00000c0a02127981 */ /* 0x000ea8000c1e1900 */
[----:B------:R-:W2:Y:S01]  /*0fd0*/  LDG.E R17, desc[UR10][R4.64+0xc] ;  /* 0x00000c0a04117981 */ /* 0x000ea2000c1e1900 */
[----:B---3--:R-:W-:-:S03]  /*0fe0*/  FFMA R25, R14, R13, R25 ;  /* 0x0000000d0e197223 */ /* 0x008fc60000000019 */
[----:B------:R-:W3:Y:S04]  /*0ff0*/  LDG.E R13, desc[UR10][R2.64+0x10] ;  /* 0x0000100a020d7981 */ /* 0x000ee8000c1e1900 */
[----:B------:R-:W3:Y:S01]  /*1000*/  LDG.E R14, desc[UR10][R4.64+0x10] ;  /* 0x0000100a040e7981 */ /* 0x000ee2000c1e1900 */
[----:B----4-:R-:W-:-:S03]  /*1010*/  FFMA R29, R16, R15, R25 ;  /* 0x0000000f101d7223 */ /* 0x010fc60000000019 */
[----:B------:R-:W4:Y:S04]  /*1020*/  LDG.E R25, desc[UR10][R2.64+0x14] ;  /* 0x0000140a02197981 */ /* 0x000f28000c1e1900 */
[----:B------:R0:W4:Y:S04]  /*1030*/  LDG.E R15, desc[UR10][R2.64+0x18] ;  /* 0x0000180a020f7981 */ /* 0x000128000c1e1900 */
[----:B------:R-:W4:Y:S01]  /*1040*/  LDG.E R16, desc[UR10][R4.64+0x18] ;  /* 0x0000180a04107981 */ /* 0x000f22000c1e1900 */
[----:B-----5:R-:W-:Y:S01]  /*1050*/  FFMA R20, R20, R19, R29 ;  /* 0x0000001314147223 */ /* 0x020fe2000000001d */
[----:B------:R-:W-:-:S03]  /*1060*/  IADD3 R12, PT, PT, R12, 0x10, RZ ;  /* 0x000000100c0c7810 */ /* 0x000fc60007ffe0ff */
[----:B------:R-:W-:Y:S01]  /*1070*/  FFMA R20, R21, R22, R20 ;  /* 0x0000001615147223 */ /* 0x000fe20000000014 */
[----:B------:R-:W-:Y:S02]  /*1080*/  ISETP.NE.AND P1, PT, R12, RZ, PT ;  /* 0x000000ff0c00720c */ /* 0x000fe40003f25270 */
[----:B0-----:R-:W-:Y:S02]  /*1090*/  IADD3 R2, P2, PT, R2, 0x40, RZ ;  /* 0x0000004002027810 */ /* 0x001fe40007f5e0ff */
[----:B------:R-:W-:Y:S02]  /*10a0*/  IADD3 R10, PT, PT, R10, 0x10, RZ ;  /* 0x000000100a0a7810 */ /* 0x000fe40007ffe0ff */
[----:B------:R-:W-:Y:S01]  /*10b0*/  IADD3.X R3, PT, PT, RZ, R3, RZ, P2, !PT ;  /* 0x00000003ff037210 */ /* 0x000fe200017fe4ff */
[----:B--2---:R-:W-:-:S04]  /*10c0*/  FFMA R17, R17, R18, R20 ;  /* 0x0000001211117223 */ /* 0x004fc80000000014 */
[----:B---3--:R-:W-:-:S04]  /*10d0*/  FFMA R13, R14, R13, R17 ;  /* 0x0000000d0e0d7223 */ /* 0x008fc80000000011 */
[----:B----4-:R-:W-:-:S04]  /*10e0*/  FFMA R13, R24, R25, R13 ;  /* 0x00000019180d7223 */ /* 0x010fc8000000000d */
[----:B------:R-:W-:-:S04]  /*10f0*/  FFMA R13, R16, R15, R13 ;  /* 0x0000000f100d7223 */ /* 0x000fc8000000000d */
[----:B------:R-:W-:Y:S01]  /*1100*/  FFMA R13, R26, R27, R13 ;  /* 0x0000001b1a0d7223 */ /* 0x000fe2000000000d */
[----:B------:R-:W-:Y:S06]  /*1110*/  @P1 BRA `(.L_x_11) ;  /* 0xfffffffc001c1947 */ /* 0x000fec000383ffff */
.L_x_10:
[----:B------:R-:W-:Y:S05]  /*1120*/  @!P0 BRA `(.L_x_9) ;  /* 0x0000000400688947 */ /* 0x000fea0003800000 */
[----:B------:R-:W-:Y:S02]  /*1130*/  ISETP.GE.U32.AND P1, PT, R23, 0x8, PT ;  /* 0x000000081700780c */ /* 0x000fe40003f26070 */
[----:B------:R-:W-:-:S04]  /*1140*/  LOP3.LUT R22, R7, 0x7, RZ, 0xc0, !PT ;  /* 0x0000000707167812 */ /* 0x000fc800078ec0ff */
[----:B------:R-:W-:-:S07]  /*1150*/  ISETP.NE.AND P0, PT, R22, RZ, PT ;  /* 0x000000ff1600720c */ /* 0x000fce0003f05270 */
[----:B------:R-:W-:Y:S06]  /*1160*/  @!P1 BRA `(.L_x_12) ;  /* 0x0000000000909947 */ /* 0x000fec0003800000 */
[----:B------:R-:W0:Y:S01]  /*1170*/  LDC.64 R24, c[0x0][0x398] ;  /* 0x0000e600ff187b82 */ /* 0x000e220000000a00 */
[CC--:B------:R-:W-:Y:S02]  /*1180*/  IADD3 R17, PT, PT, R8.reuse, R11.reuse, RZ ;  /* 0x0000000b08117210 */ /* 0x0c0fe40007ffe0ff */
[-C--:B------:R-:W-:Y:S02]  /*1190*/  IADD3 R10, P1, PT, R8, R11.reuse, RZ ;  /* 0x0000000b080a7210 */ /* 0x080fe40007f3e0ff */
        /* <DEDUP_REMOVED lines=33> */
.L_x_12:
        /* <DEDUP_REMOVED lines=29> */
.L_x_13:
[----:B------:R-:W-:Y:S05]  /*1580*/  @!P0 BRA `(.L_x_9) ;  /* 0x0000000000508947 */ /* 0x000fea0003800000 */
[----:B------:R-:W0:Y:S01]  /*1590*/  LDC.64 R4, c[0x0][0x398] ;  /* 0x0000e600ff047b82 */ /* 0x000e220000000a00 */
[-C--:B------:R-:W-:Y:S02]  /*15a0*/  IADD3 R15, PT, PT, R8, R11.reuse, RZ ;  /* 0x0000000b080f7210 */ /* 0x080fe40007ffe0ff */
[----:B------:R-:W-:Y:S02]  /*15b0*/  IADD3 R11, PT, PT, R6, R11, RZ ;  /* 0x0000000b060b7210 */ /* 0x000fe40007ffe0ff */
[----:B------:R-:W-:-:S03]  /*15c0*/  IADD3 R8, PT, PT, -R7, RZ, RZ ;  /* 0x000000ff07087210 */ /* 0x000fc60007ffe1ff */
[----:B------:R-:W1:Y:S01]  /*15d0*/  LDC.64 R2, c[0x0][0x3a0] ;  /* 0x0000e800ff027b82 */ /* 0x000e620000000a00 */
[----:B0-----:R-:W-:-:S03]  /*15e0*/  IMAD.WIDE.U32 R4, R15, 0x4, R4 ;  /* 0x000000040f047825 */ /* 0x001fc600078e0004 */
[----:B------:R-:W-:Y:S02]  /*15f0*/  MOV R10, R4 ;  /* 0x00000004000a7202 */ /* 0x000fe40000000f00 */
[----:B------:R-:W-:-:S07]  /*1600*/  MOV R15, R5 ;  /* 0x00000005000f7202 */ /* 0x000fce0000000f00 */
.L_x_14:
[----:B-1----:R-:W-:Y:S01]  /*1610*/  IMAD.WIDE R4, R11, 0x4, R2 ;  /* 0x000000040b047825 */ /* 0x002fe200078e0202 */
[----:B------:R-:W-:Y:S02]  /*1620*/  MOV R6, R10 ;  /* 0x0000000a00067202 */ /* 0x000fe40000000f00 */
[----:B------:R-:W-:-:S03]  /*1630*/  MOV R7, R15 ;  /* 0x0000000f00077202 */ /* 0x000fc60000000f00 */
[----:B------:R-:W2:Y:S04]  /*1640*/  LDG.E R4, desc[UR10][R4.64] ;  /* 0x0000000a04047981 */ /* 0x000ea8000c1e1900 */
[----:B------:R-:W2:Y:S01]  /*1650*/  LDG.E R6, desc[UR10][R6.64] ;  /* 0x0000000a06067981 */ /* 0x000ea2000c1e1900 */
[----:B------:R-:W-:Y:S02]  /*1660*/  IADD3 R8, PT, PT, R8, 0x1, RZ ;  /* 0x0000000108087810 */ /* 0x000fe40007ffe0ff */
[----:B------:R-:W-:Y:S02]  /*1670*/  IADD3 R10, P1, PT, R10, 0x4, RZ ;  /* 0x000000040a0a7810 */ /* 0x000fe40007f3e0ff */
[----:B------:R-:W-:Y:S02]  /*1680*/  ISETP.NE.AND P0, PT, R8, RZ, PT ;  /* 0x000000ff0800720c */ /* 0x000fe40003f05270 */
[----:B------:R-:W-:-:S02]  /*1690*/  IADD3 R11, PT, PT, R11, 0x1, RZ ;  /* 0x000000010b0b7810 */ /* 0x000fc40007ffe0ff */
[----:B------:R-:W-:Y:S01]  /*16a0*/  IADD3.X R15, PT, PT, RZ, R15, RZ, P1, !PT ;  /* 0x0000000fff0f7210 */ /* 0x000fe20000ffe4ff */
[----:B--2---:R-:W-:-:S08]  /*16b0*/  FFMA R13, R4, R6, R13 ;  /* 0x00000006040d7223 */ /* 0x004fd0000000000d */
[----:B------:R-:W-:Y:S05]  /*16c0*/  @P0 BRA `(.L_x_14) ;  /* 0xfffffffc00d00947 */ /* 0x000fea000383ffff */
.L_x_9:
[----:B------:R-:W0:Y:S08]  /*16d0*/  LDC.64 R2, c[0x0][0x3a8] ;  /* 0x0000ea00ff027b82 */ /* 0x000e300000000a00 */
[----:B------:R-:W1:Y:S01]  /*16e0*/  LDC.64 R4, c[0x0][0x3b0] ;  /* 0x0000ec00ff047b82 */ /* 0x000e620000000a00 */
[----:B0-----:R-:W-:-:S06]  /*16f0*/  IMAD.WIDE R2, R0, 0x4, R2 ;  /* 0x0000000400027825 */ /* 0x001fcc00078e0202 */
[----:B------:R-:W2:Y:S01]  /*1700*/  LDG.E R2, desc[UR10][R2.64] ;  /* 0x0000000a02027981 */ /* 0x000ea2000c1e1900 */
[----:B------:R-:W-:-:S04]  /*1710*/  IMAD R9, R9, UR12, R0 ;  /* 0x0000000c09097c24 */ /* 0x000fc8000f8e0200 */
[----:B-1----:R-:W-:-:S04]  /*1720*/  IMAD.WIDE R4, R9, 0x4, R4 ;  /* 0x0000000409047825 */ /* 0x002fc800078e0204 */
[----:B--2---:R-:W-:-:S05]  /*1730*/  FADD R13, R2, R13 ;  /* 0x0000000d020d7221 */ /* 0x004fca0000000000 */
[----:B------:R-:W-:Y:S01]  /*1740*/  STG.E desc[UR10][R4.64], R13 ;  /* 0x0000000d04007986 */ /* 0x000fe2000c10190a */
[----:B------:R-:W-:Y:S05]  /*1750*/  EXIT ;  /* 0x000000000000794d */ /* 0x000fea0003800000 */
.L_x_15:
        /* <DEDUP_REMOVED lines=10> */
.L_x_26:


//--------------------- .text._Z16apply_relu_naivePfi --------------------------
	.section	.text._Z16apply_relu_naivePfi,"ax",@progbits
	.align	128
        .global         _Z16apply_relu_naivePfi
        .type           _Z16apply_relu_naivePfi,@function
        .size           _Z16apply_relu_naivePfi,(.L_x_27 - _Z16apply_relu_naivePfi)
        .other          _Z16apply_relu_naivePfi,@"STO_CUDA_ENTRY STV_DEFAULT"
_Z16apply_relu_naivePfi:
.text._Z16apply_relu_naivePfi:
        /* <DEDUP_REMOVED lines=10> */
[----:B0-----:R-:W-:-:S05]  /*00a0*/  IMAD.WIDE R2, R5, 0x4, R2 ;  /* 0x0000000405027825 */ /* 0x001fca00078e0202 */
[----:B-1----:R-:W2:Y:S02]  /*00b0*/  LDG.E R0, desc[UR4][R2.64] ;  /* 0x0000000402007981 */ /* 0x002ea4000c1e1900 */
[----:B--2---:R-:W-:-:S05]  /*00c0*/  FMNMX R5, RZ, R0, !PT ;  /* 0x00000000ff057209 */ /* 0x004fca0007800000 */
[----:B------:R-:W-:Y:S01]  /*00d0*/  STG.E desc[UR4][R2.64], R5 ;  /* 0x0000000502007986 */ /* 0x000fe2000c101904 */
[----:B------:R-:W-:Y:S05]  /*00e0*/  EXIT ;  /* 0x000000000000794d */ /* 0x000fea0003800000 */
.L_x_16:
        /* <DEDUP_REMOVED lines=9> */
.L_x_27:


//--------------------- .text._Z14add_bias_naivePfS_ii --------------------------
	.section	.text._Z14add_bias_naivePfS_ii,"ax",@progbits
	.align	128
        .global         _Z14add_bias_naivePfS_ii
        .type           _Z14add_bias_naivePfS_ii,@function
        .size           _Z14add_bias_naivePfS_ii,(.L_x_28 - _Z14add_bias_naivePfS_ii)
        .other          _Z14add_bias_naivePfS_ii,@"STO_CUDA_ENTRY STV_DEFAULT"
_Z14add_bias_naivePfS_ii:
.text._Z14add_bias_naivePfS_ii:
[----:B------:R-:W-:Y:S01]  /*0000*/  LDC R1, c[0x0][0x37c] ;  /* 0x0000df00ff017b82 */ /* 0x000fe20000000800 */
[----:B------:R-:W0:Y:S07]  /*0010*/  S2R R2, SR_TID.X ;  /* 0x0000000000027919 */ /* 0x000e2e0000002100 */
[----:B------:R-:W1:Y:S01]  /*0020*/  LDC R0, c[0x0][0x364] ;  /* 0x0000d900ff007b82 */ /* 0x000e620000000800 */
[----:B------:R-:W2:Y:S01]  /*0030*/  LDCU.64 UR6, c[0x0][0x390] ;  /* 0x00007200ff0677ac */ /* 0x000ea20008000a00 */
[----:B------:R-:W1:Y:S06]  /*0040*/  S2R R3, SR_TID.Y ;  /* 0x0000000000037919 */ /* 0x000e6c0000002200 */
[----:B------:R-:W0:Y:S08]  /*0050*/  S2UR UR5, SR_CTAID.X ;  /* 0x00000000000579c3 */ /* 0x000e300000002500 */
[----:B------:R-:W0:Y:S08]  /*0060*/  LDC R7, c[0x0][0x360] ;  /* 0x0000d800ff077b82 */ /* 0x000e300000000800 */
[----:B------:R-:W1:Y:S01]  /*0070*/  S2UR UR4, SR_CTAID.Y ;  /* 0x00000000000479c3 */ /* 0x000e620000002600 */
[----:B0-----:R-:W-:-:S05]  /*0080*/  IMAD R7, R7, UR5, R2 ;  /* 0x0000000507077c24 */ /* 0x001fca000f8e0202 */
[----:B--2---:R-:W-:Y:S01]  /*0090*/  ISETP.GE.AND P0, PT, R7, UR7, PT ;  /* 0x0000000707007c0c */ /* 0x004fe2000bf06270 */
[----:B-1----:R-:W-:-:S05]  /*00a0*/  IMAD R0, R0, UR4, R3 ;  /* 0x0000000400007c24 */ /* 0x002fca000f8e0203 */
[----:B------:R-:W-:-:S13]  /*00b0*/  ISETP.GE.OR P0, PT, R0, UR6, P0 ;  /* 0x0000000600007c0c */ /* 0x000fda0008706670 */
[----:B------:R-:W-:Y:S05]  /*00c0*/  @P0 EXIT ;  /* 0x000000000000094d */ /* 0x000fea0003800000 */
[----:B------:R-:W0:Y:S01]  /*00d0*/  LDC.64 R2, c[0x0][0x388] ;  /* 0x0000e200ff027b82 */ /* 0x000e220000000a00 */
[----:B------:R-:W1:Y:S01]  /*00e0*/  LDCU.64 UR4, c[0x0][0x358] ;  /* 0x00006b00ff0477ac */ /* 0x000e620008000a00 */
[----:B------:R-:W-:-:S06]  /*00f0*/  IMAD R9, R0, UR7, R7 ;  /* 0x0000000700097c24 */ /* 0x000fcc000f8e0207 */
[----:B------:R-:W2:Y:S01]  /*0100*/  LDC.64 R4, c[0x0][0x380] ;  /* 0x0000e000ff047b82 */ /* 0x000ea20000000a00 */
[----:B0-----:R-:W-:-:S06]  /*0110*/  IMAD.WIDE R2, R7, 0x4, R2 ;  /* 0x0000000407027825 */ /* 0x001fcc00078e0202 */
[----:B-1----:R-:W3:Y:S01]  /*0120*/  LDG.E R2, desc[UR4][R2.64] ;  /* 0x0000000402027981 */ /* 0x002ee2000c1e1900 */
[----:B--2---:R-:W-:-:S05]  /*0130*/  IMAD.WIDE R4, R9, 0x4, R4 ;  /* 0x0000000409047825 */ /* 0x004fca00078e0204 */
[----:B------:R-:W3:Y:S02]  /*0140*/  LDG.E R7, desc[UR4][R4.64] ;  /* 0x0000000404077981 */ /* 0x000ee4000c1e1900 */
[----:B---3--:R-:W-:-:S05]  /*0150*/  FADD R7, R2, R7 ;  /* 0x0000000702077221 */ /* 0x008fca0000000000 */
[----:B------:R-:W-:Y:S01]  /*0160*/  STG.E desc[UR4][R4.64], R7 ;  /* 0x0000000704007986 */ /* 0x000fe2000c101904 */
[----:B------:R-:W-:Y:S05]  /*0170*/  EXIT ;  /* 0x000000000000794d */ /* 0x000fea0003800000 */
.L_x_17:
        /* <DEDUP_REMOVED lines=16> */
.L_x_28:


//--------------------- .text._Z20matmul_forward_naivePfS_S_iii --------------------------
	.section	.text._Z20matmul_forward_naivePfS_S_iii,"ax",@progbits
	.align	128
        .global         _Z20matmul_forward_naivePfS_S_iii
        .type           _Z20matmul_forward_naivePfS_S_iii,@function
        .size           _Z20matmul_forward_naivePfS_S_iii,(.L_x_29 - _Z20matmul_forward_naivePfS_S_iii)
        .other          _Z20matmul_forward_naivePfS_S_iii,@"STO_CUDA_ENTRY STV_DEFAULT"
_Z20matmul_forward_naivePfS_S_iii:
.text._Z20matmul_forward_naivePfS_S_iii:
[----:B------:R-:W-:Y:S01]  /*0000*/  LDC R1, c[0x0][0x37c] ;  /* 0x0000df00ff017b82 */ /* 0x000fe20000000800 */
[----:B------:R-:W0:Y:S07]  /*0010*/  S2R R5, SR_TID.X ;  /* 0x0000000000057919 */ /* 0x000e2e0000002100 */
[----:B------:R-:W1:Y:S01]  /*0020*/  LDC R19, c[0x0][0x364] ;  /* 0x0000d900ff137b82 */ /* 0x000e620000000800 */
[----:B------:R-:W1:Y:S07]  /*0030*/  S2R R4, SR_TID.Y ;  /* 0x0000000000047919 */ /* 0x000e6e0000002200 */
[----:B------:R-:W0:Y:S08]  /*0040*/  S2UR UR5, SR_CTAID.X ;  /* 0x00000000000579c3 */ /* 0x000e300000002500 */
[----:B------:R-:W0:Y:S08]  /*0050*/  LDC R0, c[0x0][0x360] ;  /* 0x0000d800ff007b82 */ /* 0x000e300000000800 */
[----:B------:R-:W1:Y:S08]  /*0060*/  S2UR UR4, SR_CTAID.Y ;  /* 0x00000000000479c3 */ /* 0x000e700000002600 */
[----:B------:R-:W2:Y:S01]  /*0070*/  LDC.64 R2, c[0x0][0x398] ;  /* 0x0000e600ff027b82 */ /* 0x000ea20000000a00 */
[----:B0-----:R-:W-:-:S02]  /*0080*/  IMAD R0, R0, UR5, R5 ;  /* 0x0000000500007c24 */ /* 0x001fc4000f8e0205 */
[----:B-1----:R-:W-:-:S03]  /*0090*/  IMAD R19, R19, UR4, R4 ;  /* 0x0000000413137c24 */ /* 0x002fc6000f8e0204 */
[----:B--2---:R-:W-:-:S04]  /*00a0*/  ISETP.GE.AND P0, PT, R0, R3, PT ;  /* 0x000000030000720c */ /* 0x004fc80003f06270 */
[----:B------:R-:W-:-:S13]  /*00b0*/  ISETP.GE.OR P0, PT, R19, R2, P0 ;  /* 0x000000021300720c */ /* 0x000fda0000706670 */
[----:B------:R-:W-:Y:S05]  /*00c0*/  @P0 EXIT ;  /* 0x000000000000094d */ /* 0x000fea0003800000 */
[----:B------:R-:W0:Y:S01]  /*00d0*/  LDC R2, c[0x0][0x3a0] ;  /* 0x0000e800ff027b82 */ /* 0x000e220000000800 */
[----:B------:R-:W1:Y:S01]  /*00e0*/  LDCU.64 UR4, c[0x0][0x358] ;  /* 0x00006b00ff0477ac */ /* 0x000e620008000a00 */
[----:B------:R-:W-:Y:S01]  /*00f0*/  HFMA2 R24, -RZ, RZ, 0, 0 ;  /* 0x00000000ff187431 */ /* 0x000fe200000001ff */
[----:B0-----:R-:W-:-:S13]  /*0100*/  ISETP.GE.AND P0, PT, R2, 0x1, PT ;  /* 0x000000010200780c */ /* 0x001fda0003f06270 */
[----:B-1----:R-:W-:Y:S05]  /*0110*/  @!P0 BRA `(.L_x_18) ;  /* 0x0000000400e08947 */ /* 0x002fea0003800000 */
[C---:B------:R-:W-:Y:S01]  /*0120*/  ISETP.GE.U32.AND P1, PT, R2.reuse, 0x8, PT ;  /* 0x000000080200780c */ /* 0x040fe20003f26070 */
[----:B------:R-:W-:Y:S01]  /*0130*/  IMAD R20, R19, R2, RZ ;  /* 0x0000000213147224 */ /* 0x000fe200078e02ff */
[----:B------:R-:W-:Y:S02]  /*0140*/  LOP3.LUT R27, R2, 0x7, RZ, 0xc0, !PT ;  /* 0x00000007021b7812 */ /* 0x000fe400078ec0ff */
[----:B------:R-:W-:Y:S02]  /*0150*/  MOV R24, RZ ;  /* 0x000000ff00187202 */ /* 0x000fe40000000f00 */
[----:B------:R-:W-:Y:S02]  /*0160*/  ISETP.NE.AND P0, PT, R27, RZ, PT ;  /* 0x000000ff1b00720c */ /* 0x000fe40003f05270 */
[----:B------:R-:W-:-:S05]  /*0170*/  MOV R21, RZ ;  /* 0x000000ff00157202 */ /* 0x000fca0000000f00 */
[----:B------:R-:W-:Y:S06]  /*0180*/  @!P1 BRA `(.L_x_19) ;  /* 0x0000000000c49947 */ /* 0x000fec0003800000 */
[----:B------:R-:W0:Y:S01]  /*0190*/  LDC.64 R4, c[0x0][0x380] ;  /* 0x0000e000ff047b82 */ /* 0x000e220000000a00 */
[----:B------:R-:W-:Y:S02]  /*01a0*/  LOP3.LUT R21, R2, 0x7ffffff8, RZ, 0xc0, !PT ;  /* 0x7ffffff802157812 */ /* 0x000fe400078ec0ff */
[----:B------:R-:W-:Y:S02]  /*01b0*/  MOV R24, RZ ;  /* 0x000000ff00187202 */ /* 0x000fe40000000f00 */
[----:B------:R-:W-:Y:S02]  /*01c0*/  MOV R18, R0 ;  /* 0x0000000000127202 */ /* 0x000fe40000000f00 */
[----:B------:R-:W-:Y:S01]  /*01d0*/  IADD3 R22, PT, PT, -R21, RZ, RZ ;  /* 0x000000ff15167210 */ /* 0x000fe20007ffe1ff */
[----:B0-----:R-:W-:-:S03]  /*01e0*/  IMAD.WIDE.U32 R4, R20, 0x4, R4 ;  /* 0x0000000414047825 */ /* 0x001fc600078e0004 */
[----:B------:R-:W-:-:S04]  /*01f0*/  IADD3 R6, P1, PT, R4, 0x10, RZ ;  /* 0x0000001004067810 */ /* 0x000fc80007f3e0ff */
[----:B------:R-:W-:-:S09]  /*0200*/  IADD3.X R7, PT, PT, RZ, R5, RZ, P1, !PT ;  /* 0x00000005ff077210 */ /* 0x000fd20000ffe4ff */
.L_x_20:
[----:B------:R-:W0:Y:S01]  /*0210*/  LDC.64 R16, c[0x0][0x388] ;  /* 0x0000e200ff107b82 */ /* 0x000e220000000a00 */
[----:B------:R-:W-:Y:S02]  /*0220*/  MOV R4, R6 ;  /* 0x0000000600047202 */ /* 0x000fe40000000f00 */
[----:B------:R-:W-:-:S05]  /*0230*/  MOV R5, R7 ;  /* 0x0000000700057202 */ /* 0x000fca0000000f00 */
[----:B------:R-:W2:Y:S04]  /*0240*/  LDG.E R25, desc[UR4][R4.64+-0x10] ;  /* 0xfffff00404197981 */ /* 0x000ea8000c1e1900 */
[----:B------:R-:W3:Y:S04]  /*0250*/  LDG.E R23, desc[UR4][R4.64+-0xc] ;  /* 0xfffff40404177981 */ /* 0x000ee8000c1e1900 */
[----:B------:R-:W4:Y:S04]  /*0260*/  LDG.E R29, desc[UR4][R4.64+-0x8] ;  /* 0xfffff804041d7981 */ /* 0x000f28000c1e1900 */
[----:B------:R-:W5:Y:S01]  /*0270*/  LDG.E R28, desc[UR4][R4.64+-0x4] ;  /* 0xfffffc04041c7981 */ /* 0x000f62000c1e1900 */
[----:B0-----:R-:W-:-:S05]  /*0280*/  IMAD.WIDE R16, R18, 0x4, R16 ;  /* 0x0000000412107825 */ /* 0x001fca00078e0210 */
[----:B------:R0:W2:Y:S01]  /*0290*/  LDG.E R26, desc[UR4][R16.64] ;  /* 0x00000004101a7981 */ /* 0x0000a2000c1e1900 */
[----:B------:R-:W-:-:S04]  /*02a0*/  IMAD.WIDE R14, R3, 0x4, R16 ;  /* 0x00000004030e7825 */ /* 0x000fc800078e0210 */
[C---:B------:R-:W-:Y:S02]  /*02b0*/  IMAD.WIDE R6, R3.reuse, 0x4, R14 ;  /* 0x0000000403067825 */ /* 0x040fe400078e020e */
[----:B------:R-:W3:Y:S02]  /*02c0*/  LDG.E R14, desc[UR4][R14.64] ;  /* 0x000000040e0e7981 */ /* 0x000ee4000c1e1900 */
[C---:B------:R-:W-:Y:S02]  /*02d0*/  IMAD.WIDE R10, R3.reuse, 0x4, R6 ;  /* 0x00000004030a7825 */ /* 0x040fe400078e0206 */
[----:B------:R-:W4:Y:S02]  /*02e0*/  LDG.E R6, desc[UR4][R6.64] ;  /* 0x0000000406067981 */ /* 0x000f24000c1e1900 */
[C---:B------:R-:W-:Y:S02]  /*02f0*/  IMAD.WIDE R8, R3.reuse, 0x4, R10 ;  /* 0x0000000403087825 */ /* 0x040fe400078e020a */
[----:B------:R-:W5:Y:S02]  /*0300*/  LDG.E R10, desc[UR4][R10.64] ;  /* 0x000000040a0a7981 */ /* 0x000f64000c1e1900 */
[----:B------:R-:W-:-:S02]  /*0310*/  IMAD.WIDE R12, R3, 0x4, R8 ;  /* 0x00000004030c7825 */ /* 0x000fc400078e0208 */
[----:B------:R-:W5:Y:S04]  /*0320*/  LDG.E R7, desc[UR4][R4.64] ;  /* 0x0000000404077981 */ /* 0x000f68000c1e1900 */
[----:B------:R-:W5:Y:S01]  /*0330*/  LDG.E R8, desc[UR4][R8.64] ;  /* 0x0000000408087981 */ /* 0x000f62000c1e1900 */
[----:B0-----:R-:W-:-:S03]  /*0340*/  IMAD.WIDE R16, R3, 0x4, R12 ;  /* 0x0000000403107825 */ /* 0x001fc600078e020c */
[----:B------:R-:W5:Y:S04]  /*0350*/  LDG.E R12, desc[UR4][R12.64] ;  /* 0x000000040c0c7981 */ /* 0x000f68000c1e1900 */
[----:B------:R-:W5:Y:S04]  /*0360*/  LDG.E R15, desc[UR4][R16.64] ;  /* 0x00000004100f7981 */ /* 0x000f68000c1e1900 */
[----:B------:R-:W5:Y:S04]  /*0370*/  LDG.E R9, desc[UR4][R4.64+0x4] ;  /* 0x0000040404097981 */ /* 0x000f68000c1e1900 */
[----:B------:R-:W5:Y:S01]  /*0380*/  LDG.E R11, desc[UR4][R4.64+0xc] ;  /* 0x00000c04040b7981 */ /* 0x000f62000c1e1900 */
[----:B--2---:R-:W-:Y:S01]  /*0390*/  FFMA R26, R25, R26, R24 ;  /* 0x0000001a191a7223 */ /* 0x004fe20000000018 */
[----:B------:R-:W-:-:S02]  /*03a0*/  IMAD.WIDE R24, R3, 0x4, R16 ;  /* 0x0000000403187825 */ /* 0x000fc400078e0210 */
[----:B------:R-:W2:Y:S04]  /*03b0*/  LDG.E R16, desc[UR4][R4.64+0x8] ;  /* 0x0000080404107981 */ /* 0x000ea8000c1e1900 */
[----:B------:R-:W2:Y:S01]  /*03c0*/  LDG.E R24, desc[UR4][R24.64] ;  /* 0x0000000418187981 */ /* 0x000ea2000c1e1900 */
[----:B---3--:R-:W-:Y:S01]  /*03d0*/  FFMA R14, R23, R14, R26 ;  /* 0x0000000e170e7223 */ /* 0x008fe2000000001a */
[----:B------:R-:W-:-:S03]  /*03e0*/  IADD3 R22, PT, PT, R22, 0x8, RZ ;  /* 0x0000000816167810 */ /* 0x000fc60007ffe0ff */
[----:B----4-:R-:W-:Y:S01]  /*03f0*/  FFMA R29, R29, R6, R14 ;  /* 0x000000061d1d7223 */ /* 0x010fe2000000000e */
[----:B------:R-:W-:-:S03]  /*0400*/  ISETP.NE.AND P1, PT, R22, RZ, PT ;  /* 0x000000ff1600720c */ /* 0x000fc60003f25270 */
[----:B-----5:R-:W-:Y:S01]  /*0410*/  FFMA R10, R28, R10, R29 ;  /* 0x0000000a1c0a7223 */ /* 0x020fe2000000001d */
[----:B------:R-:W-:-:S03]  /*0420*/  IADD3 R6, P2, PT, R4, 0x20, RZ ;  /* 0x0000002004067810 */ /* 0x000fc60007f5e0ff */
[----:B------:R-:W-:Y:S01]  /*0430*/  FFMA R8, R7, R8, R10 ;  /* 0x0000000807087223 */ /* 0x000fe2000000000a */
[----:B------:R-:W-:Y:S02]  /*0440*/  IADD3.X R7, PT, PT, RZ, R5, RZ, P2, !PT ;  /* 0x00000005ff077210 */ /* 0x000fe400017fe4ff */
[----:B------:R-:W-:Y:S01]  /*0450*/  LEA R18, R3, R18, 0x3 ;  /* 0x0000001203127211 */ /* 0x000fe200078e18ff */
[----:B------:R-:W-:-:S04]  /*0460*/  FFMA R9, R9, R12, R8 ;  /* 0x0000000c09097223 */ /* 0x000fc80000000008 */
[----:B--2---:R-:W-:-:S04]  /*0470*/  FFMA R16, R16, R15, R9 ;  /* 0x0000000f10107223 */ /* 0x004fc80000000009 */
[----:B------:R-:W-:Y:S01]  /*0480*/  FFMA R24, R11, R24, R16 ;  /* 0x000000180b187223 */ /* 0x000fe20000000010 */
[----:B------:R-:W-:Y:S06]  /*0490*/  @P1 BRA `(.L_x_20) ;  /* 0xfffffffc005c1947 */ /* 0x000fec000383ffff */
.L_x_19:
[----:B------:R-:W-:Y:S05]  /*04a0*/  @!P0 BRA `(.L_x_18) ;  /* 0x0000000000fc8947 */ /* 0x000fea0003800000 */
[----:B------:R-:W-:Y:S02]  /*04b0*/  ISETP.GE.U32.AND P1, PT, R27, 0x4, PT ;  /* 0x000000041b00780c */ /* 0x000fe40003f26070 */
[----:B------:R-:W-:-:S04]  /*04c0*/  LOP3.LUT R16, R2, 0x3, RZ, 0xc0, !PT ;  /* 0x0000000302107812 */ /* 0x000fc800078ec0ff */
[----:B------:R-:W-:-:S07]  /*04d0*/  ISETP.NE.AND P0, PT, R16, RZ, PT ;  /* 0x000000ff1000720c */ /* 0x000fce0003f05270 */
[----:B------:R-:W-:Y:S06]  /*04e0*/  @!P1 BRA `(.L_x_21) ;  /* 0x00000000006c9947 */ /* 0x000fec0003800000 */
[----:B------:R-:W0:Y:S01]  /*04f0*/  LDC.64 R6, c[0x0][0x388] ;  /* 0x0000e200ff067b82 */ /* 0x000e220000000a00 */
[----:B------:R-:W1:Y:S01]  /*0500*/  LDCU.64 UR6, c[0x0][0x380] ;  /* 0x00007000ff0677ac */ /* 0x000e620008000a00 */
[----:B------:R-:W-:Y:S01]  /*0510*/  IMAD R9, R21, R3, R0 ;  /* 0x0000000315097224 */ /* 0x000fe200078e0200 */
[CC--:B------:R-:W-:Y:S02]  /*0520*/  IADD3 R5, PT, PT, R20.reuse, R21.reuse, RZ ;  /* 0x0000001514057210 */ /* 0x0c0fe40007ffe0ff */
[----:B------:R-:W-:-:S03]  /*0530*/  IADD3 R10, P1, PT, R20, R21, RZ ;  /* 0x00000015140a7210 */ /* 0x000fc60007f3e0ff */
[----:B------:R-:W2:Y:S01]  /*0540*/  LDC.64 R14, c[0x0][0x380] ;  /* 0x0000e000ff0e7b82 */ /* 0x000ea20000000a00 */
[----:B0-----:R-:W-:-:S04]  /*0550*/  IMAD.WIDE R6, R9, 0x4, R6 ;  /* 0x0000000409067825 */ /* 0x001fc800078e0206 */
[----:B------:R-:W-:Y:S02]  /*0560*/  IMAD.WIDE R8, R3, 0x4, R6 ;  /* 0x0000000403087825 */ /* 0x000fe400078e0206 */
[----:B------:R-:W3:Y:S02]  /*0570*/  LDG.E R6, desc[UR4][R6.64] ;  /* 0x0000000406067981 */ /* 0x000ee4000c1e1900 */
[----:B--2---:R-:W-:Y:S01]  /*0580*/  IMAD.WIDE.U32 R14, R5, 0x4, R14 ;  /* 0x00000004050e7825 */ /* 0x004fe200078e000e */
[----:B------:R-:W-:Y:S02]  /*0590*/  IADD3.X R5, PT, PT, RZ, RZ, RZ, P1, !PT ;  /* 0x000000ffff057210 */ /* 0x000fe40000ffe4ff */
[----:B-1----:R-:W-:-:S03]  /*05a0*/  LEA R4, P1, R10, UR6, 0x2 ;  /* 0x000000060a047c11 */ /* 0x002fc6000f8210ff */
[----:B------:R-:W3:Y:S01]  /*05b0*/  LDG.E R15, desc[UR4][R14.64] ;  /* 0x000000040e0f7981 */ /* 0x000ee2000c1e1900 */
[----:B------:R-:W-:Y:S01]  /*05c0*/  LEA.HI.X R5, R10, UR7, R5, 0x2, P1 ;  /* 0x000000070a057c11 */ /* 0x000fe200088f1405 */
[C---:B------:R-:W-:Y:S02]  /*05d0*/  IMAD.WIDE R10, R3.reuse, 0x4, R8 ;  /* 0x00000004030a7825 */ /* 0x040fe400078e0208 */
[----:B------:R-:W2:Y:S04]  /*05e0*/  LDG.E R8, desc[UR4][R8.64] ;  /* 0x0000000408087981 */ /* 0x000ea8000c1e1900 */
[----:B------:R-:W2:Y:S01]  /*05f0*/  LDG.E R17, desc[UR4][R4.64+0x4] ;  /* 0x0000040404117981 */ /* 0x000ea2000c1e1900 */
[----:B------:R-:W-:-:S03]  /*0600*/  IMAD.WIDE R12, R3, 0x4, R10 ;  /* 0x00000004030c7825 */ /* 0x000fc600078e020a */
        /* <DEDUP_REMOVED lines=9> */
.L_x_21:
[----:B------:R-:W-:Y:S05]  /*06a0*/  @!P0 BRA `(.L_x_18) ;  /* 0x00000000007c8947 */ /* 0x000fea0003800000 */
[----:B------:R-:W-:Y:S01]  /*06b0*/  ISETP.NE.AND P1, PT, R16, 0x1, PT ;  /* 0x000000011000780c */ /* 0x000fe20003f25270 */
[----:B------:R-:W0:Y:S01]  /*06c0*/  LDC.64 R12, c[0x0][0x380] ;  /* 0x0000e000ff0c7b82 */ /* 0x000e220000000a00 */
[----:B------:R-:W-:-:S04]  /*06d0*/  LOP3.LUT R2, R2, 0x1, RZ, 0xc0, !PT ;  /* 0x0000000102027812 */ /* 0x000fc800078ec0ff */
[----:B------:R-:W-:-:S03]  /*06e0*/  ISETP.NE.U32.AND P0, PT, R2, 0x1, PT ;  /* 0x000000010200780c */ /* 0x000fc60003f05070 */
[----:B------:R-:W1:Y:S04]  /*06f0*/  LDC.64 R10, c[0x0][0x388] ;  /* 0x0000e200ff0a7b82 */ /* 0x000e680000000a00 */
[CC--:B------:R-:W-:Y:S02]  /*0700*/  @P1 IADD3 R15, PT, PT, R20.reuse, R21.reuse, RZ ;  /* 0x00000015140f1210 */ /* 0x0c0fe40007ffe0ff */
[----:B------:R-:W-:Y:S02]  /*0710*/  @P1 IADD3 R2, P2, PT, R20, R21, RZ ;  /* 0x0000001514021210 */ /* 0x000fe40007f5e0ff */
[----:B------:R-:W2:Y:S02]  /*0720*/  @P1 LDC.64 R4, c[0x0][0x380] ;  /* 0x0000e000ff041b82 */ /* 0x000ea40000000a00 */
[----:B------:R-:W-:-:S06]  /*0730*/  @P1 IADD3.X R14, PT, PT, RZ, RZ, RZ, P2, !PT ;  /* 0x000000ffff0e1210 */ /* 0x000fcc00017fe4ff */
[----:B------:R-:W3:Y:S01]  /*0740*/  LDC.64 R6, c[0x0][0x380] ;  /* 0x0000e000ff067b82 */ /* 0x000ee20000000a00 */
[----:B0-----:R-:W-:-:S04]  /*0750*/  @P1 IMAD.WIDE.U32 R12, R15, 0x4, R12 ;  /* 0x000000040f0c1825 */ /* 0x001fc800078e000c */
[C---:B------:R-:W-:Y:S01]  /*0760*/  @P1 IMAD R15, R21.reuse, R3, R0 ;  /* 0x00000003150f1224 */ /* 0x040fe200078e0200 */
[----:B------:R-:W-:Y:S01]  /*0770*/  @P1 IADD3 R21, PT, PT, R21, 0x2, RZ ;  /* 0x0000000215151810 */ /* 0x000fe20007ffe0ff */
[----:B------:R-:W4:Y:S01]  /*0780*/  @P1 LDG.E R13, desc[UR4][R12.64] ;  /* 0x000000040c0d1981 */ /* 0x000f22000c1e1900 */
[----:B------:R-:W0:Y:S01]  /*0790*/  LDC.64 R8, c[0x0][0x388] ;  /* 0x0000e200ff087b82 */ /* 0x000e220000000a00 */
[----:B-1----:R-:W-:Y:S01]  /*07a0*/  @P1 IMAD.WIDE R10, R15, 0x4, R10 ;  /* 0x000000040f0a1825 */ /* 0x002fe200078e020a */
[----:B------:R-:W-:Y:S02]  /*07b0*/  @!P0 IADD3 R17, PT, PT, R20, R21, RZ ;  /* 0x0000001514118210 */ /* 0x000fe40007ffe0ff */
[----:B--2---:R-:W-:Y:S01]  /*07c0*/  @P1 LEA R4, P2, R2, R4, 0x2 ;  /* 0x0000000402041211 */ /* 0x004fe200078410ff */
[----:B------:R-:W-:-:S03]  /*07d0*/  @!P0 IMAD R21, R21, R3, R0 ;  /* 0x0000000315158224 */ /* 0x000fc600078e0200 */
[----:B------:R-:W-:Y:S01]  /*07e0*/  @P1 LEA.HI.X R5, R2, R5, R14, 0x2, P2 ;  /* 0x0000000502051211 */ /* 0x000fe200010f140e */
[----:B------:R-:W-:Y:S01]  /*07f0*/  @P1 IMAD.WIDE R14, R3, 0x4, R10 ;  /* 0x00000004030e1825 */ /* 0x000fe200078e020a */
[----:B------:R-:W4:Y:S03]  /*0800*/  @P1 LDG.E R2, desc[UR4][R10.64] ;  /* 0x000000040a021981 */ /* 0x000f26000c1e1900 */
[----:B---3--:R-:W-:Y:S01]  /*0810*/  @!P0 IMAD.WIDE.U32 R6, R17, 0x4, R6 ;  /* 0x0000000411068825 */ /* 0x008fe200078e0006 */
[----:B------:R-:W2:Y:S04]  /*0820*/  @P1 LDG.E R5, desc[UR4][R4.64+0x4] ;  /* 0x0000040404051981 */ /* 0x000ea8000c1e1900 */
[----:B------:R-:W2:Y:S01]  /*0830*/  @P1 LDG.E R14, desc[UR4][R14.64] ;  /* 0x000000040e0e1981 */ /* 0x000ea2000c1e1900 */
[----:B0-----:R-:W-:-:S03]  /*0840*/  @!P0 IMAD.WIDE R8, R21, 0x4, R8 ;  /* 0x0000000415088825 */ /* 0x001fc600078e0208 */
[----:B------:R-:W3:Y:S04]  /*0850*/  @!P0 LDG.E R7, desc[UR4][R6.64] ;  /* 0x0000000406078981 */ /* 0x000ee8000c1e1900 */
[----:B------:R-:W3:Y:S01]  /*0860*/  @!P0 LDG.E R8, desc[UR4][R8.64] ;  /* 0x0000000408088981 */ /* 0x000ee2000c1e1900 */
[----:B----4-:R-:W-:-:S04]  /*0870*/  @P1 FFMA R2, R13, R2, R24 ;  /* 0x000000020d021223 */ /* 0x010fc80000000018 */
[----:B--2---:R-:W-:-:S04]  /*0880*/  @P1 FFMA R24, R5, R14, R2 ;  /* 0x0000000e05181223 */ /* 0x004fc80000000002 */
[----:B---3--:R-:W-:-:S07]  /*0890*/  @!P0 FFMA R24, R7, R8, R24 ;  /* 0x0000000807188223 */ /* 0x008fce0000000018 */
.L_x_18:
[----:B------:R-:W0:Y:S01]  /*08a0*/  LDC.64 R4, c[0x0][0x390] ;  /* 0x0000e400ff047b82 */ /* 0x000e220000000a00 */
[----:B------:R-:W-:-:S04]  /*08b0*/  IMAD R3, R19, R3, R0 ;  /* 0x0000000313037224 */ /* 0x000fc800078e0200 */
[----:B0-----:R-:W-:-:S05]  /*08c0*/  IMAD.WIDE R2, R3, 0x4, R4 ;  /* 0x0000000403027825 */ /* 0x001fca00078e0204 */
[----:B------:R-:W-:Y:S01]  /*08d0*/  STG.E desc[UR4][R2.64], R24 ;  /* 0x0000001802007986 */ /* 0x000fe2000c101904 */
[----:B------:R-:W-:Y:S05]  /*08e0*/  EXIT ;  /* 0x000000000000794d */ /* 0x000fea0003800000 */
.L_x_22:
        /* <DEDUP_REMOVED lines=9> */
.L_x_29:


//--------------------- .text._Z8add_biasPfS_ii   --------------------------
	.section	.text._Z8add_biasPfS_ii,"ax",@progbits
	.align	128
        .global         _Z8add_biasPfS_ii
        .type           _Z8add_biasPfS_ii,@function
        .size           _Z8add_biasPfS_ii,(.L_x_30 - _Z8add_biasPfS_ii)
        .other          _Z8add_biasPfS_ii,@"STO_CUDA_ENTRY STV_DEFAULT"
_Z8add_biasPfS_ii:
.text._Z8add_biasPfS_ii:
[----:B------:R-:W-:Y:S01]  /*0000*/  LDC R1, c[0x0][0x37c] ;  /* 0x0000df00ff017b82 */ /* 0x000fe20000000800 */
[----:B------:R-:W0:Y:S07]  /*0010*/  S2R R0, SR_TID.X ;  /* 0x0000000000007919 */ /* 0x000e2e0000002100 */
[----:B------:R-:W0:Y:S08]  /*0020*/  S2UR UR4, SR_CTAID.X ;  /* 0x00000000000479c3 */ /* 0x000e300000002500 */
[----:B------:R-:W0:Y:S08]  /*0030*/  LDC R7, c[0x0][0x360] ;  /* 0x0000d800ff077b82 */ /* 0x000e300000000800 */
[----:B------:R-:W1:Y:S08]  /*0040*/  S2UR UR6, SR_CTAID.Y ;  /* 0x00000000000679c3 */ /* 0x000e700000002600 */
[----:B------:R-:W1:Y:S01]  /*0050*/  LDC.64 R8, c[0x0][0x390] ;  /* 0x0000e400ff087b82 */ /* 0x000e620000000a00 */
[----:B0-----:R-:W-:Y:S01]  /*0060*/  IMAD R7, R7, UR4, R0 ;  /* 0x0000000407077c24 */ /* 0x001fe2000f8e0200 */
[----:B-1----:R-:W-:-:S04]  /*0070*/  ISETP.LE.AND P0, PT, R9, UR6, PT ;  /* 0x0000000609007c0c */ /* 0x002fc8000bf03270 */
[----:B------:R-:W-:-:S13]  /*0080*/  ISETP.GE.OR P0, PT, R7, R8, P0 ;  /* 0x000000080700720c */ /* 0x000fda0000706670 */
        /* <DEDUP_REMOVED lines=12> */
.L_x_23:
        /* <DEDUP_REMOVED lines=11> */
.L_x_30:


//--------------------- .text._Z17add_bias_and_reluPfS_ii --------------------------
	.section	.text._Z17add_bias_and_reluPfS_ii,"ax",@progbits
	.align	128
        .global         _Z17add_bias_and_reluPfS_ii
        .type           _Z17add_bias_and_reluPfS_ii,@function
        .size           _Z17add_bias_and_reluPfS_ii,(.L_x_31 - _Z17add_bias_and_reluPfS_ii)
        .other          _Z17add_bias_and_reluPfS_ii,@"STO_CUDA_ENTRY STV_DEFAULT"
_Z17add_bias_and_reluPfS_ii:
.text._Z17add_bias_and_reluPfS_ii:
        /* <DEDUP_REMOVED lines=19> */
[----:B------:R-:W-:-:S05]  /*0130*/  FMNMX R7, RZ, R0, !PT ;  /* 0x00000000ff077209 */ /* 0x000fca0007800000 */
[----:B------:R-:W-:Y:S01]  /*0140*/  STG.E desc[UR4][R2.64], R7 ;  /* 0x0000000702007986 */ /* 0x000fe2000c101904 */
[----:B------:R-:W-:Y:S05]  /*0150*/  EXIT ;  /* 0x000000000000794d */ /* 0x000fea0003800000 */
.L_x_24:
        /* <DEDUP_REMOVED lines=10> */
.L_x_31:


//--------------------- .nv.shared.reserved.0     --------------------------
	.section	.nv.shared.reserved.0,"aw",@nobits
	.weak		__nv_reservedSMEM_offset_0_alias
	.size		__nv_reservedSMEM_offset_0_alias, 0, 64
	.other		__nv_reservedSMEM_offset_0_alias,@"STO_CUDA_RESERVED_SHARED STV_DEFAULT"
__nv_reservedSMEM_offset_0_alias:
	.zero		0
	.zero		64


//--------------------- .nv.constant0._Z11scale_arrayPfif --------------------------
	.section	.nv.constant0._Z11scale_arrayPfif,"a",@progbits
	.sectionflags	@""
	.align	4
.nv.constant0._Z11scale_arrayPfif:
	.zero		912


//--------------------- .nv.constant0._Z12forward_passPfS_S_S_S_S_S_iiii --------------------------
	.section	.nv.constant0._Z12forward_passPfS_S_S_S_S_S_iiii,"a",@progbits
	.sectionflags	@""
	.align	4
.nv.constant0._Z12forward_passPfS_S_S_S_S_S_iiii:
	.zero		968


//--------------------- .nv.constant0._Z16apply_relu_naivePfi --------------------------
	.section	.nv.constant0._Z16apply_relu_naivePfi,"a",@progbits
	.sectionflags	@""
	.align	4
.nv.constant0._Z16apply_relu_naivePfi:
	.zero		908


//--------------------- .nv.constant0._Z14add_bias_naivePfS_ii --------------------------
	.section	.nv.constant0._Z14add_bias_naivePfS_ii,"a",@progbits
	.sectionflags	@""
	.align	4
.nv.constant0._Z14add_bias_naivePfS_ii:
	.zero		920


//--------------------- .nv.constant0._Z20matmul_forward_naivePfS_S_iii --------------------------
	.section	.nv.constant0._Z20matmul_forward_naivePfS_S_iii,"a",@progbits
	.sectionflags	@""
	.align	4
.nv.constant0._Z20matmul_forward_naivePfS_S_iii:
	.zero		932


//--------------------- .nv.constant0._Z8add_biasPfS_ii --------------------------
	.section	.nv.constant0._Z8add_biasPfS_ii,"a",@progbits
	.sectionflags	@""
	.align	4
.nv.constant0._Z8add_biasPfS_ii:
	.zero		920


//--------------------- .nv.constant0._Z17add_bias_and_reluPfS_ii --------------------------
	.section	.nv.constant0._Z17add_bias_and_reluPfS_ii,"a",@progbits
	.sectionflags	@""
	.align	4
.nv.constant0._Z17add_bias_and_reluPfS_ii:
	.zero		920


//--------------------- SYMBOLS --------------------------

	.type		.nv.reservedSmem.offset0,@object
	.size		.nv.reservedSmem.offset0,0x4
